//
// Generated by NVIDIA NVVM Compiler
//
// Compiler Build ID: CL-36424714
// Cuda compilation tools, release 13.0, V13.0.88
// Based on NVVM 20.0.0
//

.version 9.0
.target sm_100
.address_size 64

	// .globl	_Z23assignClusterKernel_SoAPKfPiiii
.const .align 4 .b8 c_centroids[4000];
.extern .shared .align 16 .b8 s_block_centroids[];

.visible .entry _Z23assignClusterKernel_SoAPKfPiiii(
	.param .u64 .ptr .align 1 _Z23assignClusterKernel_SoAPKfPiiii_param_0,
	.param .u64 .ptr .align 1 _Z23assignClusterKernel_SoAPKfPiiii_param_1,
	.param .u32 _Z23assignClusterKernel_SoAPKfPiiii_param_2,
	.param .u32 _Z23assignClusterKernel_SoAPKfPiiii_param_3,
	.param .u32 _Z23assignClusterKernel_SoAPKfPiiii_param_4
)
{
	.reg .pred 	%p<19>;
	.reg .b32 	%r<74>;
	.reg .b32 	%f<96>;
	.reg .b64 	%rd<55>;

	ld.param.u64 	%rd6, [_Z23assignClusterKernel_SoAPKfPiiii_param_0];
	ld.param.u64 	%rd5, [_Z23assignClusterKernel_SoAPKfPiiii_param_1];
	ld.param.u32 	%r39, [_Z23assignClusterKernel_SoAPKfPiiii_param_2];
	ld.param.u32 	%r40, [_Z23assignClusterKernel_SoAPKfPiiii_param_3];
	ld.param.u32 	%r41, [_Z23assignClusterKernel_SoAPKfPiiii_param_4];
	cvta.to.global.u64 	%rd1, %rd6;
	mov.u32 	%r42, %ctaid.x;
	mov.u32 	%r43, %ntid.x;
	mov.u32 	%r44, %tid.x;
	mad.lo.s32 	%r1, %r42, %r43, %r44;
	setp.ge.s32 	%p1, %r1, %r39;
	@%p1 bra 	$L__BB0_23;
	setp.lt.s32 	%p2, %r41, 1;
	mov.b32 	%r73, 0;
	@%p2 bra 	$L__BB0_22;
	setp.lt.s32 	%p3, %r40, 1;
	@%p3 bra 	$L__BB0_16;
	and.b32  	%r2, %r40, 7;
	add.s32 	%r3, %r2, -1;
	and.b32  	%r4, %r40, 3;
	and.b32  	%r5, %r40, 2147483640;
	and.b32  	%r6, %r40, 1;
	neg.s32 	%r7, %r5;
	shl.b32 	%r8, %r39, 3;
	mov.f32 	%f84, 0f7F7FFFFF;
	mov.b32 	%r58, 0;
	mov.u64 	%rd49, c_centroids;
	mul.wide.s32 	%rd39, %r39, 4;
	mov.u32 	%r73, %r58;
$L__BB0_4:
	setp.lt.u32 	%p10, %r40, 8;
	mul.lo.s32 	%r11, %r58, %r40;
	mov.f32 	%f92, 0f00000000;
	mov.b32 	%r63, 0;
	@%p10 bra 	$L__BB0_7;
	mul.wide.u32 	%rd7, %r11, 4;
	add.s64 	%rd9, %rd49, %rd7;
	add.s64 	%rd54, %rd9, 16;
	mov.f32 	%f92, 0f00000000;
	mov.u32 	%r60, %r1;
	mov.u32 	%r61, %r7;
$L__BB0_6:
	.pragma "nounroll";
	mul.wide.s32 	%rd10, %r60, 4;
	add.s64 	%rd11, %rd1, %rd10;
	ld.global.nc.f32 	%f26, [%rd11];
	ld.const.f32 	%f27, [%rd54+-16];
	sub.f32 	%f28, %f26, %f27;
	fma.rn.f32 	%f29, %f28, %f28, %f92;
	mul.wide.s32 	%rd12, %r39, 4;
	add.s64 	%rd13, %rd11, %rd12;
	ld.global.nc.f32 	%f30, [%rd13];
	ld.const.f32 	%f31, [%rd54+-12];
	sub.f32 	%f32, %f30, %f31;
	fma.rn.f32 	%f33, %f32, %f32, %f29;
	add.s64 	%rd14, %rd13, %rd12;
	ld.global.nc.f32 	%f34, [%rd14];
	ld.const.f32 	%f35, [%rd54+-8];
	sub.f32 	%f36, %f34, %f35;
	fma.rn.f32 	%f37, %f36, %f36, %f33;
	add.s64 	%rd15, %rd14, %rd12;
	ld.global.nc.f32 	%f38, [%rd15];
	ld.const.f32 	%f39, [%rd54+-4];
	sub.f32 	%f40, %f38, %f39;
	fma.rn.f32 	%f41, %f40, %f40, %f37;
	add.s64 	%rd16, %rd15, %rd12;
	ld.global.nc.f32 	%f42, [%rd16];
	ld.const.f32 	%f43, [%rd54];
	sub.f32 	%f44, %f42, %f43;
	fma.rn.f32 	%f45, %f44, %f44, %f41;
	add.s64 	%rd17, %rd16, %rd12;
	ld.global.nc.f32 	%f46, [%rd17];
	ld.const.f32 	%f47, [%rd54+4];
	sub.f32 	%f48, %f46, %f47;
	fma.rn.f32 	%f49, %f48, %f48, %f45;
	add.s64 	%rd18, %rd17, %rd12;
	ld.global.nc.f32 	%f50, [%rd18];
	ld.const.f32 	%f51, [%rd54+8];
	sub.f32 	%f52, %f50, %f51;
	fma.rn.f32 	%f53, %f52, %f52, %f49;
	add.s64 	%rd19, %rd18, %rd12;
	ld.global.nc.f32 	%f54, [%rd19];
	ld.const.f32 	%f55, [%rd54+12];
	sub.f32 	%f56, %f54, %f55;
	fma.rn.f32 	%f92, %f56, %f56, %f53;
	add.s32 	%r61, %r61, 8;
	add.s32 	%r60, %r60, %r8;
	add.s64 	%rd54, %rd54, 32;
	setp.ne.s32 	%p11, %r61, 0;
	mov.u32 	%r63, %r5;
	@%p11 bra 	$L__BB0_6;
$L__BB0_7:
	setp.eq.s32 	%p12, %r2, 0;
	@%p12 bra 	$L__BB0_15;
	setp.lt.u32 	%p13, %r3, 3;
	@%p13 bra 	$L__BB0_10;
	mad.lo.s32 	%r52, %r63, %r39, %r1;
	mul.wide.s32 	%rd20, %r52, 4;
	add.s64 	%rd21, %rd1, %rd20;
	ld.global.nc.f32 	%f58, [%rd21];
	add.s32 	%r53, %r63, %r11;
	mul.wide.u32 	%rd22, %r53, 4;
	add.s64 	%rd24, %rd49, %rd22;
	ld.const.f32 	%f59, [%rd24];
	sub.f32 	%f60, %f58, %f59;
	fma.rn.f32 	%f61, %f60, %f60, %f92;
	add.s64 	%rd26, %rd21, %rd39;
	ld.global.nc.f32 	%f62, [%rd26];
	cvt.u64.u32 	%rd27, %r11;
	cvt.u64.u32 	%rd28, %r63;
	add.s64 	%rd29, %rd28, %rd27;
	shl.b64 	%rd30, %rd29, 2;
	add.s64 	%rd31, %rd49, %rd30;
	ld.const.f32 	%f63, [%rd31+4];
	sub.f32 	%f64, %f62, %f63;
	fma.rn.f32 	%f65, %f64, %f64, %f61;
	add.s64 	%rd32, %rd26, %rd39;
	ld.global.nc.f32 	%f66, [%rd32];
	ld.const.f32 	%f67, [%rd31+8];
	sub.f32 	%f68, %f66, %f67;
	fma.rn.f32 	%f69, %f68, %f68, %f65;
	add.s64 	%rd33, %rd32, %rd39;
	ld.global.nc.f32 	%f70, [%rd33];
	ld.const.f32 	%f71, [%rd31+12];
	sub.f32 	%f72, %f70, %f71;
	fma.rn.f32 	%f92, %f72, %f72, %f69;
	add.s32 	%r63, %r63, 4;
$L__BB0_10:
	setp.eq.s32 	%p14, %r4, 0;
	@%p14 bra 	$L__BB0_15;
	setp.eq.s32 	%p15, %r4, 1;
	@%p15 bra 	$L__BB0_13;
	mad.lo.s32 	%r54, %r63, %r39, %r1;
	mul.wide.s32 	%rd34, %r54, 4;
	add.s64 	%rd35, %rd1, %rd34;
	ld.global.nc.f32 	%f74, [%rd35];
	add.s32 	%r55, %r63, %r11;
	mul.wide.u32 	%rd36, %r55, 4;
	add.s64 	%rd38, %rd49, %rd36;
	ld.const.f32 	%f75, [%rd38];
	sub.f32 	%f76, %f74, %f75;
	fma.rn.f32 	%f77, %f76, %f76, %f92;
	add.s64 	%rd40, %rd35, %rd39;
	ld.global.nc.f32 	%f78, [%rd40];
	cvt.u64.u32 	%rd41, %r11;
	cvt.u64.u32 	%rd42, %r63;
	add.s64 	%rd43, %rd42, %rd41;
	shl.b64 	%rd44, %rd43, 2;
	add.s64 	%rd45, %rd49, %rd44;
	ld.const.f32 	%f79, [%rd45+4];
	sub.f32 	%f80, %f78, %f79;
	fma.rn.f32 	%f92, %f80, %f80, %f77;
	add.s32 	%r63, %r63, 2;
$L__BB0_13:
	setp.eq.s32 	%p16, %r6, 0;
	@%p16 bra 	$L__BB0_15;
	mad.lo.s32 	%r56, %r63, %r39, %r1;
	mul.wide.s32 	%rd46, %r56, 4;
	add.s64 	%rd47, %rd1, %rd46;
	ld.global.nc.f32 	%f81, [%rd47];
	add.s32 	%r57, %r63, %r11;
	mul.wide.u32 	%rd48, %r57, 4;
	add.s64 	%rd50, %rd49, %rd48;
	ld.const.f32 	%f82, [%rd50];
	sub.f32 	%f83, %f81, %f82;
	fma.rn.f32 	%f92, %f83, %f83, %f92;
$L__BB0_15:
	setp.lt.f32 	%p17, %f92, %f84;
	selp.f32 	%f84, %f92, %f84, %p17;
	selp.b32 	%r73, %r58, %r73, %p17;
	add.s32 	%r58, %r58, 1;
	setp.eq.s32 	%p18, %r58, %r41;
	@%p18 bra 	$L__BB0_22;
	bra.uni 	$L__BB0_4;
$L__BB0_16:
	and.b32  	%r23, %r41, 3;
	setp.lt.u32 	%p4, %r41, 4;
	mov.f32 	%f94, 0f7F7FFFFF;
	mov.b32 	%r70, 0;
	mov.u32 	%r73, %r70;
	@%p4 bra 	$L__BB0_19;
	and.b32  	%r70, %r41, 2147483644;
	mov.f32 	%f94, 0f7F7FFFFF;
	mov.b32 	%r65, 0;
	mov.u32 	%r73, %r65;
$L__BB0_18:
	setp.gt.f32 	%p5, %f94, 0f00000000;
	selp.f32 	%f94, 0f00000000, %f94, %p5;
	selp.b32 	%r73, %r65, %r73, %p5;
	add.s32 	%r65, %r65, 4;
	setp.ne.s32 	%p6, %r65, %r70;
	@%p6 bra 	$L__BB0_18;
$L__BB0_19:
	setp.eq.s32 	%p7, %r23, 0;
	@%p7 bra 	$L__BB0_22;
	mov.b32 	%r72, 0;
$L__BB0_21:
	.pragma "nounroll";
	setp.gt.f32 	%p8, %f94, 0f00000000;
	selp.f32 	%f94, 0f00000000, %f94, %p8;
	selp.b32 	%r73, %r70, %r73, %p8;
	add.s32 	%r70, %r70, 1;
	add.s32 	%r72, %r72, 1;
	setp.ne.s32 	%p9, %r72, %r23;
	@%p9 bra 	$L__BB0_21;
$L__BB0_22:
	cvta.to.global.u64 	%rd51, %rd5;
	mul.wide.s32 	%rd52, %r1, 4;
	add.s64 	%rd53, %rd51, %rd52;
	st.global.u32 	[%rd53], %r73;
$L__BB0_23:
	ret;

}
	// .globl	_Z32computeNewCentroidsKernel_SharedPKfPKiPdPiiii
.visible .entry _Z32computeNewCentroidsKernel_SharedPKfPKiPdPiiii(
	.param .u64 .ptr .align 1 _Z32computeNewCentroidsKernel_SharedPKfPKiPdPiiii_param_0,
	.param .u64 .ptr .align 1 _Z32computeNewCentroidsKernel_SharedPKfPKiPdPiiii_param_1,
	.param .u64 .ptr .align 1 _Z32computeNewCentroidsKernel_SharedPKfPKiPdPiiii_param_2,
	.param .u64 .ptr .align 1 _Z32computeNewCentroidsKernel_SharedPKfPKiPdPiiii_param_3,
	.param .u32 _Z32computeNewCentroidsKernel_SharedPKfPKiPdPiiii_param_4,
	.param .u32 _Z32computeNewCentroidsKernel_SharedPKfPKiPdPiiii_param_5,
	.param .u32 _Z32computeNewCentroidsKernel_SharedPKfPKiPdPiiii_param_6
)
{
	.reg .pred 	%p<21>;
	.reg .b32 	%r<96>;
	.reg .b32 	%f<61>;
	.reg .b64 	%rd<52>;
	.reg .b64 	%fd<4>;

	ld.param.u64 	%rd7, [_Z32computeNewCentroidsKernel_SharedPKfPKiPdPiiii_param_0];
	ld.param.u64 	%rd4, [_Z32computeNewCentroidsKernel_SharedPKfPKiPdPiiii_param_1];
	ld.param.u64 	%rd6, [_Z32computeNewCentroidsKernel_SharedPKfPKiPdPiiii_param_3];
	ld.param.u32 	%r44, [_Z32computeNewCentroidsKernel_SharedPKfPKiPdPiiii_param_4];
	ld.param.u32 	%r45, [_Z32computeNewCentroidsKernel_SharedPKfPKiPdPiiii_param_5];
	ld.param.u32 	%r46, [_Z32computeNewCentroidsKernel_SharedPKfPKiPdPiiii_param_6];
	cvta.to.global.u64 	%rd1, %rd7;
	mul.lo.s32 	%r1, %r46, %r45;
	mov.u32 	%r95, %tid.x;
	mov.u32 	%r47, %ctaid.x;
	mov.u32 	%r3, %ntid.x;
	mad.lo.s32 	%r4, %r47, %r3, %r95;
	setp.ge.s32 	%p1, %r95, %r1;
	mov.u32 	%r83, %r95;
	@%p1 bra 	$L__BB1_1;
	bra.uni 	$L__BB1_28;
$L__BB1_1:
	shl.b32 	%r52, %r1, 2;
	mov.u32 	%r53, s_block_centroids;
	add.s32 	%r5, %r53, %r52;
	setp.ge.s32 	%p3, %r95, %r46;
	mov.u32 	%r84, %r95;
	@%p3 bra 	$L__BB1_3;
$L__BB1_2:
	shl.b32 	%r54, %r84, 2;
	add.s32 	%r55, %r5, %r54;
	mov.b32 	%r56, 0;
	st.shared.u32 	[%r55], %r56;
	add.s32 	%r84, %r84, %r3;
	setp.lt.s32 	%p4, %r84, %r46;
	@%p4 bra 	$L__BB1_2;
$L__BB1_3:
	bar.sync 	0;
	setp.ge.s32 	%p5, %r4, %r44;
	@%p5 bra 	$L__BB1_17;
	cvta.to.global.u64 	%rd8, %rd4;
	mul.wide.s32 	%rd9, %r4, 4;
	add.s64 	%rd10, %rd8, %rd9;
	ld.global.nc.u32 	%r10, [%rd10];
	shl.b32 	%r57, %r10, 2;
	add.s32 	%r58, %r5, %r57;
	atom.shared.add.u32 	%r59, [%r58], 1;
	setp.lt.s32 	%p6, %r45, 1;
	@%p6 bra 	$L__BB1_17;
	mul.lo.s32 	%r11, %r10, %r45;
	and.b32  	%r12, %r45, 15;
	setp.lt.u32 	%p7, %r45, 16;
	mov.b32 	%r89, 0;
	@%p7 bra 	$L__BB1_8;
	and.b32  	%r89, %r45, 2147483632;
	neg.s32 	%r87, %r89;
	shl.b32 	%r15, %r44, 4;
	shl.b32 	%r61, %r11, 2;
	add.s32 	%r63, %r61, %r53;
	add.s32 	%r85, %r63, 32;
	mul.wide.s32 	%rd13, %r44, 4;
	mov.u32 	%r86, %r4;
$L__BB1_7:
	.pragma "nounroll";
	mul.wide.s32 	%rd11, %r86, 4;
	add.s64 	%rd12, %rd1, %rd11;
	ld.global.nc.f32 	%f2, [%rd12];
	atom.shared.add.f32 	%f3, [%r85+-32], %f2;
	add.s64 	%rd14, %rd12, %rd13;
	ld.global.nc.f32 	%f4, [%rd14];
	atom.shared.add.f32 	%f5, [%r85+-28], %f4;
	add.s64 	%rd15, %rd14, %rd13;
	ld.global.nc.f32 	%f6, [%rd15];
	atom.shared.add.f32 	%f7, [%r85+-24], %f6;
	add.s64 	%rd16, %rd15, %rd13;
	ld.global.nc.f32 	%f8, [%rd16];
	atom.shared.add.f32 	%f9, [%r85+-20], %f8;
	add.s64 	%rd17, %rd16, %rd13;
	ld.global.nc.f32 	%f10, [%rd17];
	atom.shared.add.f32 	%f11, [%r85+-16], %f10;
	add.s64 	%rd18, %rd17, %rd13;
	ld.global.nc.f32 	%f12, [%rd18];
	atom.shared.add.f32 	%f13, [%r85+-12], %f12;
	add.s64 	%rd19, %rd18, %rd13;
	ld.global.nc.f32 	%f14, [%rd19];
	atom.shared.add.f32 	%f15, [%r85+-8], %f14;
	add.s64 	%rd20, %rd19, %rd13;
	ld.global.nc.f32 	%f16, [%rd20];
	atom.shared.add.f32 	%f17, [%r85+-4], %f16;
	add.s64 	%rd21, %rd20, %rd13;
	ld.global.nc.f32 	%f18, [%rd21];
	atom.shared.add.f32 	%f19, [%r85], %f18;
	add.s64 	%rd22, %rd21, %rd13;
	ld.global.nc.f32 	%f20, [%rd22];
	atom.shared.add.f32 	%f21, [%r85+4], %f20;
	add.s64 	%rd23, %rd22, %rd13;
	ld.global.nc.f32 	%f22, [%rd23];
	atom.shared.add.f32 	%f23, [%r85+8], %f22;
	add.s64 	%rd24, %rd23, %rd13;
	ld.global.nc.f32 	%f24, [%rd24];
	atom.shared.add.f32 	%f25, [%r85+12], %f24;
	add.s64 	%rd25, %rd24, %rd13;
	ld.global.nc.f32 	%f26, [%rd25];
	atom.shared.add.f32 	%f27, [%r85+16], %f26;
	add.s64 	%rd26, %rd25, %rd13;
	ld.global.nc.f32 	%f28, [%rd26];
	atom.shared.add.f32 	%f29, [%r85+20], %f28;
	add.s64 	%rd27, %rd26, %rd13;
	ld.global.nc.f32 	%f30, [%rd27];
	atom.shared.add.f32 	%f31, [%r85+24], %f30;
	add.s64 	%rd28, %rd27, %rd13;
	ld.global.nc.f32 	%f32, [%rd28];
	atom.shared.add.f32 	%f33, [%r85+28], %f32;
	add.s32 	%r87, %r87, 16;
	add.s32 	%r86, %r86, %r15;
	add.s32 	%r85, %r85, 64;
	setp.ne.s32 	%p8, %r87, 0;
	@%p8 bra 	$L__BB1_7;
$L__BB1_8:
	setp.eq.s32 	%p9, %r12, 0;
	@%p9 bra 	$L__BB1_17;
	and.b32  	%r24, %r45, 7;
	setp.lt.u32 	%p10, %r12, 8;
	@%p10 bra 	$L__BB1_11;
	mad.lo.s32 	%r64, %r89, %r44, %r4;
	mul.wide.s32 	%rd29, %r64, 4;
	add.s64 	%rd30, %rd1, %rd29;
	ld.global.nc.f32 	%f34, [%rd30];
	add.s32 	%r65, %r89, %r11;
	shl.b32 	%r66, %r65, 2;
	mov.u32 	%r67, s_block_centroids;
	add.s32 	%r68, %r67, %r66;
	atom.shared.add.f32 	%f35, [%r68], %f34;
	mul.wide.s32 	%rd31, %r44, 4;
	add.s64 	%rd32, %rd30, %rd31;
	ld.global.nc.f32 	%f36, [%rd32];
	atom.shared.add.f32 	%f37, [%r68+4], %f36;
	add.s64 	%rd33, %rd32, %rd31;
	ld.global.nc.f32 	%f38, [%rd33];
	atom.shared.add.f32 	%f39, [%r68+8], %f38;
	add.s64 	%rd34, %rd33, %rd31;
	ld.global.nc.f32 	%f40, [%rd34];
	atom.shared.add.f32 	%f41, [%r68+12], %f40;
	add.s64 	%rd35, %rd34, %rd31;
	ld.global.nc.f32 	%f42, [%rd35];
	atom.shared.add.f32 	%f43, [%r68+16], %f42;
	add.s64 	%rd36, %rd35, %rd31;
	ld.global.nc.f32 	%f44, [%rd36];
	atom.shared.add.f32 	%f45, [%r68+20], %f44;
	add.s64 	%rd37, %rd36, %rd31;
	ld.global.nc.f32 	%f46, [%rd37];
	atom.shared.add.f32 	%f47, [%r68+24], %f46;
	add.s64 	%rd38, %rd37, %rd31;
	ld.global.nc.f32 	%f48, [%rd38];
	atom.shared.add.f32 	%f49, [%r68+28], %f48;
	add.s32 	%r89, %r89, 8;
$L__BB1_11:
	setp.eq.s32 	%p11, %r24, 0;
	@%p11 bra 	$L__BB1_17;
	and.b32  	%r27, %r45, 3;
	setp.lt.u32 	%p12, %r24, 4;
	@%p12 bra 	$L__BB1_14;
	mad.lo.s32 	%r69, %r89, %r44, %r4;
	mul.wide.s32 	%rd39, %r69, 4;
	add.s64 	%rd40, %rd1, %rd39;
	ld.global.nc.f32 	%f50, [%rd40];
	add.s32 	%r70, %r89, %r11;
	shl.b32 	%r71, %r70, 2;
	mov.u32 	%r72, s_block_centroids;
	add.s32 	%r73, %r72, %r71;
	atom.shared.add.f32 	%f51, [%r73], %f50;
	mul.wide.s32 	%rd41, %r44, 4;
	add.s64 	%rd42, %rd40, %rd41;
	ld.global.nc.f32 	%f52, [%rd42];
	atom.shared.add.f32 	%f53, [%r73+4], %f52;
	add.s64 	%rd43, %rd42, %rd41;
	ld.global.nc.f32 	%f54, [%rd43];
	atom.shared.add.f32 	%f55, [%r73+8], %f54;
	add.s64 	%rd44, %rd43, %rd41;
	ld.global.nc.f32 	%f56, [%rd44];
	atom.shared.add.f32 	%f57, [%r73+12], %f56;
	add.s32 	%r89, %r89, 4;
$L__BB1_14:
	setp.eq.s32 	%p13, %r27, 0;
	@%p13 bra 	$L__BB1_17;
	add.s32 	%r74, %r89, %r11;
	shl.b32 	%r75, %r74, 2;
	mov.u32 	%r76, s_block_centroids;
	add.s32 	%r93, %r76, %r75;
	mad.lo.s32 	%r92, %r89, %r44, %r4;
	neg.s32 	%r91, %r27;
$L__BB1_16:
	.pragma "nounroll";
	mul.wide.s32 	%rd45, %r92, 4;
	add.s64 	%rd46, %rd1, %rd45;
	ld.global.nc.f32 	%f58, [%rd46];
	atom.shared.add.f32 	%f59, [%r93], %f58;
	add.s32 	%r93, %r93, 4;
	add.s32 	%r92, %r92, %r44;
	add.s32 	%r91, %r91, 1;
	setp.ne.s32 	%p14, %r91, 0;
	@%p14 bra 	$L__BB1_16;
$L__BB1_17:
	setp.ge.s32 	%p15, %r95, %r46;
	bar.sync 	0;
	@%p15 bra 	$L__BB1_22;
	cvta.to.global.u64 	%rd2, %rd6;
	mov.u32 	%r94, %r95;
$L__BB1_19:
	shl.b32 	%r77, %r94, 2;
	add.s32 	%r78, %r5, %r77;
	ld.shared.u32 	%r40, [%r78];
	setp.lt.s32 	%p16, %r40, 1;
	@%p16 bra 	$L__BB1_21;
	mul.wide.s32 	%rd47, %r94, 4;
	add.s64 	%rd48, %rd2, %rd47;
	atom.global.add.u32 	%r79, [%rd48], %r40;
$L__BB1_21:
	add.s32 	%r94, %r94, %r3;
	setp.lt.s32 	%p17, %r94, %r46;
	@%p17 bra 	$L__BB1_19;
$L__BB1_22:
	setp.ge.s32 	%p18, %r95, %r1;
	@%p18 bra 	$L__BB1_27;
	ld.param.u64 	%rd51, [_Z32computeNewCentroidsKernel_SharedPKfPKiPdPiiii_param_2];
	cvta.to.global.u64 	%rd3, %rd51;
	mov.u32 	%r81, s_block_centroids;
$L__BB1_24:
	shl.b32 	%r80, %r95, 2;
	add.s32 	%r82, %r81, %r80;
	ld.shared.f32 	%f1, [%r82];
	abs.f32 	%f60, %f1;
	cvt.f64.f32 	%fd1, %f60;
	setp.leu.f64 	%p19, %fd1, 0d3EB0C6F7A0B5ED8D;
	@%p19 bra 	$L__BB1_26;
	mul.wide.s32 	%rd49, %r95, 8;
	add.s64 	%rd50, %rd3, %rd49;
	cvt.f64.f32 	%fd2, %f1;
	atom.global.add.f64 	%fd3, [%rd50], %fd2;
$L__BB1_26:
	add.s32 	%r95, %r95, %r3;
	setp.lt.s32 	%p20, %r95, %r1;
	@%p20 bra 	$L__BB1_24;
$L__BB1_27:
	ret;
$L__BB1_28:
	shl.b32 	%r48, %r83, 2;
	mov.u32 	%r49, s_block_centroids;
	add.s32 	%r50, %r49, %r48;
	mov.b32 	%r51, 0;
	st.shared.u32 	[%r50], %r51;
	add.s32 	%r83, %r83, %r3;
	setp.lt.s32 	%p2, %r83, %r1;
	@%p2 bra 	$L__BB1_28;
	bra.uni 	$L__BB1_1;

}
	// .globl	_Z22averageCentroidsKernelPfPdPiii
.visible .entry _Z22averageCentroidsKernelPfPdPiii(
	.param .u64 .ptr .align 1 _Z22averageCentroidsKernelPfPdPiii_param_0,
	.param .u64 .ptr .align 1 _Z22averageCentroidsKernelPfPdPiii_param_1,
	.param .u64 .ptr .align 1 _Z22averageCentroidsKernelPfPdPiii_param_2,
	.param .u32 _Z22averageCentroidsKernelPfPdPiii_param_3,
	.param .u32 _Z22averageCentroidsKernelPfPdPiii_param_4
)
{
	.reg .pred 	%p<11>;
	.reg .b32 	%r<27>;
	.reg .b32 	%f<16>;
	.reg .b64 	%rd<47>;
	.reg .b64 	%fd<32>;

	ld.param.u64 	%rd10, [_Z22averageCentroidsKernelPfPdPiii_param_0];
	ld.param.u64 	%rd11, [_Z22averageCentroidsKernelPfPdPiii_param_1];
	ld.param.u64 	%rd9, [_Z22averageCentroidsKernelPfPdPiii_param_2];
	ld.param.u32 	%r15, [_Z22averageCentroidsKernelPfPdPiii_param_3];
	ld.param.u32 	%r16, [_Z22averageCentroidsKernelPfPdPiii_param_4];
	cvta.to.global.u64 	%rd1, %rd10;
	cvta.to.global.u64 	%rd2, %rd11;
	mov.u32 	%r1, %tid.x;
	setp.ge.s32 	%p1, %r1, %r16;
	@%p1 bra 	$L__BB2_13;
	cvta.to.global.u64 	%rd12, %rd9;
	mul.wide.u32 	%rd13, %r1, 4;
	add.s64 	%rd14, %rd12, %rd13;
	ld.global.u32 	%r2, [%rd14];
	min.s32 	%r17, %r2, %r15;
	setp.lt.s32 	%p2, %r17, 1;
	@%p2 bra 	$L__BB2_13;
	mul.lo.s32 	%r3, %r15, %r1;
	cvt.rn.f64.u32 	%fd1, %r2;
	and.b32  	%r4, %r15, 7;
	setp.lt.u32 	%p3, %r15, 8;
	mov.b32 	%r25, 0;
	@%p3 bra 	$L__BB2_5;
	and.b32  	%r25, %r15, 2147483640;
	neg.s32 	%r23, %r25;
	mul.wide.u32 	%rd15, %r3, 4;
	add.s64 	%rd16, %rd15, %rd1;
	add.s64 	%rd46, %rd16, 16;
	mul.wide.u32 	%rd17, %r3, 8;
	add.s64 	%rd18, %rd17, %rd2;
	add.s64 	%rd45, %rd18, 32;
$L__BB2_4:
	.pragma "nounroll";
	ld.global.f64 	%fd2, [%rd45+-32];
	div.rn.f64 	%fd3, %fd2, %fd1;
	cvt.rn.f32.f64 	%f1, %fd3;
	st.global.f32 	[%rd46+-16], %f1;
	ld.global.f64 	%fd4, [%rd45+-24];
	div.rn.f64 	%fd5, %fd4, %fd1;
	cvt.rn.f32.f64 	%f2, %fd5;
	st.global.f32 	[%rd46+-12], %f2;
	ld.global.f64 	%fd6, [%rd45+-16];
	div.rn.f64 	%fd7, %fd6, %fd1;
	cvt.rn.f32.f64 	%f3, %fd7;
	st.global.f32 	[%rd46+-8], %f3;
	ld.global.f64 	%fd8, [%rd45+-8];
	div.rn.f64 	%fd9, %fd8, %fd1;
	cvt.rn.f32.f64 	%f4, %fd9;
	st.global.f32 	[%rd46+-4], %f4;
	ld.global.f64 	%fd10, [%rd45];
	div.rn.f64 	%fd11, %fd10, %fd1;
	cvt.rn.f32.f64 	%f5, %fd11;
	st.global.f32 	[%rd46], %f5;
	ld.global.f64 	%fd12, [%rd45+8];
	div.rn.f64 	%fd13, %fd12, %fd1;
	cvt.rn.f32.f64 	%f6, %fd13;
	st.global.f32 	[%rd46+4], %f6;
	ld.global.f64 	%fd14, [%rd45+16];
	div.rn.f64 	%fd15, %fd14, %fd1;
	cvt.rn.f32.f64 	%f7, %fd15;
	st.global.f32 	[%rd46+8], %f7;
	ld.global.f64 	%fd16, [%rd45+24];
	div.rn.f64 	%fd17, %fd16, %fd1;
	cvt.rn.f32.f64 	%f8, %fd17;
	st.global.f32 	[%rd46+12], %f8;
	add.s32 	%r23, %r23, 8;
	add.s64 	%rd46, %rd46, 32;
	add.s64 	%rd45, %rd45, 64;
	setp.ne.s32 	%p4, %r23, 0;
	@%p4 bra 	$L__BB2_4;
$L__BB2_5:
	setp.eq.s32 	%p5, %r4, 0;
	@%p5 bra 	$L__BB2_13;
	and.b32  	%r10, %r15, 3;
	setp.lt.u32 	%p6, %r4, 4;
	@%p6 bra 	$L__BB2_8;
	add.s32 	%r19, %r25, %r3;
	mul.wide.u32 	%rd19, %r19, 8;
	add.s64 	%rd20, %rd2, %rd19;
	ld.global.f64 	%fd18, [%rd20];
	div.rn.f64 	%fd19, %fd18, %fd1;
	cvt.rn.f32.f64 	%f9, %fd19;
	mul.wide.u32 	%rd21, %r19, 4;
	add.s64 	%rd22, %rd1, %rd21;
	st.global.f32 	[%rd22], %f9;
	cvt.u64.u32 	%rd23, %r3;
	cvt.u64.u32 	%rd24, %r25;
	add.s64 	%rd25, %rd24, %rd23;
	shl.b64 	%rd26, %rd25, 3;
	add.s64 	%rd27, %rd2, %rd26;
	ld.global.f64 	%fd20, [%rd27+8];
	div.rn.f64 	%fd21, %fd20, %fd1;
	cvt.rn.f32.f64 	%f10, %fd21;
	shl.b64 	%rd28, %rd25, 2;
	add.s64 	%rd29, %rd1, %rd28;
	st.global.f32 	[%rd29+4], %f10;
	ld.global.f64 	%fd22, [%rd27+16];
	div.rn.f64 	%fd23, %fd22, %fd1;
	cvt.rn.f32.f64 	%f11, %fd23;
	st.global.f32 	[%rd29+8], %f11;
	ld.global.f64 	%fd24, [%rd27+24];
	div.rn.f64 	%fd25, %fd24, %fd1;
	cvt.rn.f32.f64 	%f12, %fd25;
	st.global.f32 	[%rd29+12], %f12;
	add.s32 	%r25, %r25, 4;
$L__BB2_8:
	setp.eq.s32 	%p7, %r10, 0;
	@%p7 bra 	$L__BB2_13;
	setp.eq.s32 	%p8, %r10, 1;
	@%p8 bra 	$L__BB2_11;
	add.s32 	%r20, %r25, %r3;
	mul.wide.u32 	%rd30, %r20, 8;
	add.s64 	%rd31, %rd2, %rd30;
	ld.global.f64 	%fd26, [%rd31];
	div.rn.f64 	%fd27, %fd26, %fd1;
	cvt.rn.f32.f64 	%f13, %fd27;
	mul.wide.u32 	%rd32, %r20, 4;
	add.s64 	%rd33, %rd1, %rd32;
	st.global.f32 	[%rd33], %f13;
	cvt.u64.u32 	%rd34, %r3;
	cvt.u64.u32 	%rd35, %r25;
	add.s64 	%rd36, %rd35, %rd34;
	shl.b64 	%rd37, %rd36, 3;
	add.s64 	%rd38, %rd2, %rd37;
	ld.global.f64 	%fd28, [%rd38+8];
	div.rn.f64 	%fd29, %fd28, %fd1;
	cvt.rn.f32.f64 	%f14, %fd29;
	shl.b64 	%rd39, %rd36, 2;
	add.s64 	%rd40, %rd1, %rd39;
	st.global.f32 	[%rd40+4], %f14;
	add.s32 	%r25, %r25, 2;
$L__BB2_11:
	and.b32  	%r21, %r15, 1;
	setp.eq.b32 	%p9, %r21, 1;
	not.pred 	%p10, %p9;
	@%p10 bra 	$L__BB2_13;
	add.s32 	%r22, %r25, %r3;
	mul.wide.u32 	%rd41, %r22, 8;
	add.s64 	%rd42, %rd2, %rd41;
	ld.global.f64 	%fd30, [%rd42];
	div.rn.f64 	%fd31, %fd30, %fd1;
	cvt.rn.f32.f64 	%f15, %fd31;
	mul.wide.u32 	%rd43, %r22, 4;
	add.s64 	%rd44, %rd1, %rd43;
	st.global.f32 	[%rd44], %f15;
$L__BB2_13:
	ret;

}


// ===== COMPILED SASS (sm_100) =====

	.target	sm_100

	.elftype	@"ET_EXEC"


//--------------------- .note.nv.tkinfo           --------------------------
	.section	.note.nv.tkinfo,"",@"SHT_NOTE"
	.sectionflags	@"SHF_NOTE_NV_TKINFO"
	.tkinfo
        /*0018*/ 	.word	0x00000002
        /*0030*/ 	.string	""
        /*0030*/ 	.string	"ptxas"
        /*0030*/ 	.string	"Cuda compilation tools, release 13.0, V13.0.88"
        /*0030*/ 	.string	"Build cuda_13.0.r13.0/compiler.36424714_0"
        /*0030*/ 	.string	"-arch sm_100 -m 64 "



//--------------------- .note.nv.cuinfo           --------------------------
	.section	.note.nv.cuinfo,"",@"SHT_NOTE"
	.sectionflags	@"SHF_NOTE_NV_CUINFO"
        /*0018*/ 	.short	0x0002
        /*001a*/ 	.short	0x0064
        /*001c*/ 	.short	0x0082
	.zero		2


//--------------------- .nv.info                  --------------------------
	.section	.nv.info,"",@"SHT_CUDA_INFO"
	.align	4


	//----- nvinfo : EIATTR_REGCOUNT
	.align		4
        /*0000*/ 	.byte	0x04, 0x2f
        /*0002*/ 	.short	(.L_2 - .L_1)
	.align		4
.L_1:
        /*0004*/ 	.word	index@(_Z23assignClusterKernel_SoAPKfPiiii)
        /*0008*/ 	.word	0x00000020


	//----- nvinfo : EIATTR_FRAME_SIZE
	.align		4
.L_2:
        /*000c*/ 	.byte	0x04, 0x11
        /*000e*/ 	.short	(.L_4 - .L_3)
	.align		4
.L_3:
        /*0010*/ 	.word	index@(_Z23assignClusterKernel_SoAPKfPiiii)
        /*0014*/ 	.word	0x00000000


	//----- nvinfo : EIATTR_REGCOUNT
	.align		4
.L_4:
        /*0018*/ 	.byte	0x04, 0x2f
        /*001a*/ 	.short	(.L_6 - .L_5)
	.align		4
.L_5:
        /*001c*/ 	.word	index@(_Z32computeNewCentroidsKernel_SharedPKfPKiPdPiiii)
        /*0020*/ 	.word	0x00000014


	//----- nvinfo : EIATTR_FRAME_SIZE
	.align		4
.L_6:
        /*0024*/ 	.byte	0x04, 0x11
        /*0026*/ 	.short	(.L_8 - .L_7)
	.align		4
.L_7:
        /*0028*/ 	.word	index@(_Z32computeNewCentroidsKernel_SharedPKfPKiPdPiiii)
        /*002c*/ 	.word	0x00000000


	//----- nvinfo : EIATTR_REGCOUNT
	.align		4
.L_8:
        /*0030*/ 	.byte	0x04, 0x2f
        /*0032*/ 	.short	(.L_10 - .L_9)
	.align		4
.L_9:
        /*0034*/ 	.word	index@(_Z22averageCentroidsKernelPfPdPiii)
        /*0038*/ 	.word	0x00000020


	//----- nvinfo : EIATTR_FRAME_SIZE
	.align		4
.L_10:
        /*003c*/ 	.byte	0x04, 0x11
        /*003e*/ 	.short	(.L_12 - .L_11)
	.align		4
.L_11:
        /*0040*/ 	.word	index@($__internal_0_$__cuda_sm20_div_rn_f64_full)
        /*0044*/ 	.word	0x00000000


	//----- nvinfo : EIATTR_FRAME_SIZE
	.align		4
.L_12:
        /*0048*/ 	.byte	0x04, 0x11
        /*004a*/ 	.short	(.L_14 - .L_13)
	.align		4
.L_13:
        /*004c*/ 	.word	index@(_Z22averageCentroidsKernelPfPdPiii)
        /*0050*/ 	.word	0x00000000


	//----- nvinfo : EIATTR_MIN_STACK_SIZE
	.align		4
.L_14:
        /*0054*/ 	.byte	0x04, 0x12
        /*0056*/ 	.short	(.L_16 - .L_15)
	.align		4
.L_15:
        /*0058*/ 	.word	index@(_Z22averageCentroidsKernelPfPdPiii)
        /*005c*/ 	.word	0x00000000


	//----- nvinfo : EIATTR_MIN_STACK_SIZE
	.align		4
.L_16:
        /*0060*/ 	.byte	0x04, 0x12
        /*0062*/ 	.short	(.L_18 - .L_17)
	.align		4
.L_17:
        /*0064*/ 	.word	index@(_Z32computeNewCentroidsKernel_SharedPKfPKiPdPiiii)
        /*0068*/ 	.word	0x00000000


	//----- nvinfo : EIATTR_MIN_STACK_SIZE
	.align		4
.L_18:
        /*006c*/ 	.byte	0x04, 0x12
        /*006e*/ 	.short	(.L_20 - .L_19)
	.align		4
.L_19:
        /*0070*/ 	.word	index@(_Z23assignClusterKernel_SoAPKfPiiii)
        /*0074*/ 	.word	0x00000000
.L_20:


//--------------------- .nv.compat                --------------------------
	.section	.nv.compat,"",@"SHT_CUDA_COMPAT_INFO"
	.align	4
        /*0000*/ 	.byte	0x02, 0x09, 0x00, 0x00, 0x02, 0x02, 0x01, 0x00, 0x02, 0x05, 0x05, 0x00, 0x03, 0x07, 0x01, 0x01
        /*0010*/ 	.byte	0x02, 0x03, 0x00, 0x00, 0x02, 0x06, 0x01, 0x00, 0x04, 0x0b, 0x08, 0x00, 0x01, 0x00, 0x00, 0x00
        /*0020*/ 	.byte	0x00, 0x00, 0x00, 0x00


//--------------------- .nv.info._Z22averageCentroidsKernelPfPdPiii --------------------------
	.section	.nv.info._Z22averageCentroidsKernelPfPdPiii,"",@"SHT_CUDA_INFO"
	.sectionflags	@""
	.align	4


	//----- nvinfo : EIATTR_CUDA_API_VERSION
	.align		4
        /*0000*/ 	.byte	0x04, 0x37
        /*0002*/ 	.short	(.L_22 - .L_21)
.L_21:
        /*0004*/ 	.word	0x00000082


	//----- nvinfo : EIATTR_KPARAM_INFO
	.align		4
.L_22:
        /*0008*/ 	.byte	0x04, 0x17
        /*000a*/ 	.short	(.L_24 - .L_23)
.L_23:
        /*000c*/ 	.word	0x00000000
        /*0010*/ 	.short	0x0004
        /*0012*/ 	.short	0x001c
        /*0014*/ 	.byte	0x00, 0xf0, 0x11, 0x00


	//----- nvinfo : EIATTR_KPARAM_INFO
	.align		4
.L_24:
        /*0018*/ 	.byte	0x04, 0x17
        /*001a*/ 	.short	(.L_26 - .L_25)
.L_25:
        /*001c*/ 	.word	0x00000000
        /*0020*/ 	.short	0x0003
        /*0022*/ 	.short	0x0018
        /*0024*/ 	.byte	0x00, 0xf0, 0x11, 0x00


	//----- nvinfo : EIATTR_KPARAM_INFO
	.align		4
.L_26:
        /*0028*/ 	.byte	0x04, 0x17
        /*002a*/ 	.short	(.L_28 - .L_27)
.L_27:
        /*002c*/ 	.word	0x00000000
        /*0030*/ 	.short	0x0002
        /*0032*/ 	.short	0x0010
        /*0034*/ 	.byte	0x00, 0xf5, 0x21, 0x00


	//----- nvinfo : EIATTR_KPARAM_INFO
	.align		4
.L_28:
        /*0038*/ 	.byte	0x04, 0x17
        /*003a*/ 	.short	(.L_30 - .L_29)
.L_29:
        /*003c*/ 	.word	0x00000000
        /*0040*/ 	.short	0x0001
        /*0042*/ 	.short	0x0008
        /*0044*/ 	.byte	0x00, 0xf5, 0x21, 0x00


	//----- nvinfo : EIATTR_KPARAM_INFO
	.align		4
.L_30:
        /*0048*/ 	.byte	0x04, 0x17
        /*004a*/ 	.short	(.L_32 - .L_31)
.L_31:
        /*004c*/ 	.word	0x00000000
        /*0050*/ 	.short	0x0000
        /*0052*/ 	.short	0x0000
        /*0054*/ 	.byte	0x00, 0xf5, 0x21, 0x00


	//----- nvinfo : EIATTR_SPARSE_MMA_MASK
	.align		4
.L_32:
        /*0058*/ 	.byte	0x03, 0x50
        /*005a*/ 	.short	0x0000


	//----- nvinfo : EIATTR_MAXREG_COUNT
	.align		4
        /*005c*/ 	.byte	0x03, 0x1b
        /*005e*/ 	.short	0x00ff


	//----- nvinfo : EIATTR_MERCURY_ISA_VERSION
	.align		4
        /*0060*/ 	.byte	0x03, 0x5f
        /*0062*/ 	.short	0x0101


	//----- nvinfo : EIATTR_VRC_CTA_INIT_COUNT
	.align		4
        /*0064*/ 	.byte	0x02, 0x4a
	.zero		1
	.zero		1


	//----- nvinfo : EIATTR_EXIT_INSTR_OFFSETS
	.align		4
        /*0068*/ 	.byte	0x04, 0x1c
        /*006a*/ 	.short	(.L_34 - .L_33)


	//   ....[0]....
.L_33:
        /*006c*/ 	.word	0x00000040


	//   ....[1]....
        /*0070*/ 	.word	0x000000c0


	//   ....[2]....
        /*0074*/ 	.word	0x00000ef0


	//   ....[3]....
        /*0078*/ 	.word	0x000016d0


	//   ....[4]....
        /*007c*/ 	.word	0x00001b70


	//   ....[5]....
        /*0080*/ 	.word	0x00001d80


	//----- nvinfo : EIATTR_CRS_STACK_SIZE
	.align		4
.L_34:
        /*0084*/ 	.byte	0x04, 0x1e
        /*0086*/ 	.short	(.L_36 - .L_35)
.L_35:
        /*0088*/ 	.word	0x00000000


	//----- nvinfo : EIATTR_CBANK_PARAM_SIZE
	.align		4
.L_36:
        /*008c*/ 	.byte	0x03, 0x19
        /*008e*/ 	.short	0x0020


	//----- nvinfo : EIATTR_PARAM_CBANK
	.align		4
        /*0090*/ 	.byte	0x04, 0x0a
        /*0092*/ 	.short	(.L_38 - .L_37)
	.align		4
.L_37:
        /*0094*/ 	.word	index@(.nv.constant0._Z22averageCentroidsKernelPfPdPiii)
        /*0098*/ 	.short	0x0380
        /*009a*/ 	.short	0x0020


	//----- nvinfo : EIATTR_SW_WAR
	.align		4
.L_38:
        /*009c*/ 	.byte	0x04, 0x36
        /*009e*/ 	.short	(.L_40 - .L_39)
.L_39:
        /*00a0*/ 	.word	0x00000008
.L_40:


//--------------------- .nv.info._Z32computeNewCentroidsKernel_SharedPKfPKiPdPiiii --------------------------
	.section	.nv.info._Z32computeNewCentroidsKernel_SharedPKfPKiPdPiiii,"",@"SHT_CUDA_INFO"
	.sectionflags	@""
	.align	4


	//----- nvinfo : EIATTR_CUDA_API_VERSION
	.align		4
        /*0000*/ 	.byte	0x04, 0x37
        /*0002*/ 	.short	(.L_42 - .L_41)
.L_41:
        /*0004*/ 	.word	0x00000082


	//----- nvinfo : EIATTR_KPARAM_INFO
	.align		4
.L_42:
        /*0008*/ 	.byte	0x04, 0x17
        /*000a*/ 	.short	(.L_44 - .L_43)
.L_43:
        /*000c*/ 	.word	0x00000000
        /*0010*/ 	.short	0x0006
        /*0012*/ 	.short	0x0028
        /*0014*/ 	.byte	0x00, 0xf0, 0x11, 0x00


	//----- nvinfo : EIATTR_KPARAM_INFO
	.align		4
.L_44:
        /*0018*/ 	.byte	0x04, 0x17
        /*001a*/ 	.short	(.L_46 - .L_45)
.L_45:
        /*001c*/ 	.word	0x00000000
        /*0020*/ 	.short	0x0005
        /*0022*/ 	.short	0x0024
        /*0024*/ 	.byte	0x00, 0xf0, 0x11, 0x00


	//----- nvinfo : EIATTR_KPARAM_INFO
	.align		4
.L_46:
        /*0028*/ 	.byte	0x04, 0x17
        /*002a*/ 	.short	(.L_48 - .L_47)
.L_47:
        /*002c*/ 	.word	0x00000000
        /*0030*/ 	.short	0x0004
        /*0032*/ 	.short	0x0020
        /*0034*/ 	.byte	0x00, 0xf0, 0x11, 0x00


	//----- nvinfo : EIATTR_KPARAM_INFO
	.align		4
.L_48:
        /*0038*/ 	.byte	0x04, 0x17
        /*003a*/ 	.short	(.L_50 - .L_49)
.L_49:
        /*003c*/ 	.word	0x00000000
        /*0040*/ 	.short	0x0003
        /*0042*/ 	.short	0x0018
        /*0044*/ 	.byte	0x00, 0xf5, 0x21, 0x00


	//----- nvinfo : EIATTR_KPARAM_INFO
	.align		4
.L_50:
        /*0048*/ 	.byte	0x04, 0x17
        /*004a*/ 	.short	(.L_52 - .L_51)
.L_51:
        /*004c*/ 	.word	0x00000000
        /*0050*/ 	.short	0x0002
        /*0052*/ 	.short	0x0010
        /*0054*/ 	.byte	0x00, 0xf5, 0x21, 0x00


	//----- nvinfo : EIATTR_KPARAM_INFO
	.align		4
.L_52:
        /*0058*/ 	.byte	0x04, 0x17
        /*005a*/ 	.short	(.L_54 - .L_53)
.L_53:
        /*005c*/ 	.word	0x00000000
        /*0060*/ 	.short	0x0001
        /*0062*/ 	.short	0x0008
        /*0064*/ 	.byte	0x00, 0xf5, 0x21, 0x00


	//----- nvinfo : EIATTR_KPARAM_INFO
	.align		4
.L_54:
        /*0068*/ 	.byte	0x04, 0x17
        /*006a*/ 	.short	(.L_56 - .L_55)
.L_55:
        /*006c*/ 	.word	0x00000000
        /*0070*/ 	.short	0x0000
        /*0072*/ 	.short	0x0000
        /*0074*/ 	.byte	0x00, 0xf5, 0x21, 0x00


	//----- nvinfo : EIATTR_SPARSE_MMA_MASK
	.align		4
.L_56:
        /*0078*/ 	.byte	0x03, 0x50
        /*007a*/ 	.short	0x0000


	//----- nvinfo : EIATTR_MAXREG_COUNT
	.align		4
        /*007c*/ 	.byte	0x03, 0x1b
        /*007e*/ 	.short	0x00ff


	//----- nvinfo : EIATTR_NUM_BARRIERS
	.align		4
        /*0080*/ 	.byte	0x02, 0x4c
        /*0082*/ 	.byte	0x01
	.zero		1


	//----- nvinfo : EIATTR_MERCURY_ISA_VERSION
	.align		4
        /*0084*/ 	.byte	0x03, 0x5f
        /*0086*/ 	.short	0x0101


	//----- nvinfo : EIATTR_VRC_CTA_INIT_COUNT
	.align		4
        /*0088*/ 	.byte	0x02, 0x4a
	.zero		1
	.zero		1


	//----- nvinfo : EIATTR_EXIT_INSTR_OFFSETS
	.align		4
        /*008c*/ 	.byte	0x04, 0x1c
        /*008e*/ 	.short	(.L_58 - .L_57)


	//   ....[0]....
.L_57:
        /*0090*/ 	.word	0x000016c0


	//   ....[1]....
        /*0094*/ 	.word	0x00001800


	//----- nvinfo : EIATTR_CRS_STACK_SIZE
	.align		4
.L_58:
        /*0098*/ 	.byte	0x04, 0x1e
        /*009a*/ 	.short	(.L_60 - .L_59)
.L_59:
        /*009c*/ 	.word	0x00000000


	//----- nvinfo : EIATTR_CBANK_PARAM_SIZE
	.align		4
.L_60:
        /*00a0*/ 	.byte	0x03, 0x19
        /*00a2*/ 	.short	0x002c


	//----- nvinfo : EIATTR_PARAM_CBANK
	.align		4
        /*00a4*/ 	.byte	0x04, 0x0a
        /*00a6*/ 	.short	(.L_62 - .L_61)
	.align		4
.L_61:
        /*00a8*/ 	.word	index@(.nv.constant0._Z32computeNewCentroidsKernel_SharedPKfPKiPdPiiii)
        /*00ac*/ 	.short	0x0380
        /*00ae*/ 	.short	0x002c


	//----- nvinfo : EIATTR_SW_WAR
	.align		4
.L_62:
        /*00b0*/ 	.byte	0x04, 0x36
        /*00b2*/ 	.short	(.L_64 - .L_63)
.L_63:
        /*00b4*/ 	.word	0x00000008
.L_64:


//--------------------- .nv.info._Z23assignClusterKernel_SoAPKfPiiii --------------------------
	.section	.nv.info._Z23assignClusterKernel_SoAPKfPiiii,"",@"SHT_CUDA_INFO"
	.sectionflags	@""
	.align	4


	//----- nvinfo : EIATTR_CUDA_API_VERSION
	.align		4
        /*0000*/ 	.byte	0x04, 0x37
        /*0002*/ 	.short	(.L_66 - .L_65)
.L_65:
        /*0004*/ 	.word	0x00000082


	//----- nvinfo : EIATTR_KPARAM_INFO
	.align		4
.L_66:
        /*0008*/ 	.byte	0x04, 0x17
        /*000a*/ 	.short	(.L_68 - .L_67)
.L_67:
        /*000c*/ 	.word	0x00000000
        /*0010*/ 	.short	0x0004
        /*0012*/ 	.short	0x0018
        /*0014*/ 	.byte	0x00, 0xf0, 0x11, 0x00


	//----- nvinfo : EIATTR_KPARAM_INFO
	.align		4
.L_68:
        /*0018*/ 	.byte	0x04, 0x17
        /*001a*/ 	.short	(.L_70 - .L_69)
.L_69:
        /*001c*/ 	.word	0x00000000
        /*0020*/ 	.short	0x0003
        /*0022*/ 	.short	0x0014
        /*0024*/ 	.byte	0x00, 0xf0, 0x11, 0x00


	//----- nvinfo : EIATTR_KPARAM_INFO
	.align		4
.L_70:
        /*0028*/ 	.byte	0x04, 0x17
        /*002a*/ 	.short	(.L_72 - .L_71)
.L_71:
        /*002c*/ 	.word	0x00000000
        /*0030*/ 	.short	0x0002
        /*0032*/ 	.short	0x0010
        /*0034*/ 	.byte	0x00, 0xf0, 0x11, 0x00


	//----- nvinfo : EIATTR_KPARAM_INFO
	.align		4
.L_72:
        /*0038*/ 	.byte	0x04, 0x17
        /*003a*/ 	.short	(.L_74 - .L_73)
.L_73:
        /*003c*/ 	.word	0x00000000
        /*0040*/ 	.short	0x0001
        /*0042*/ 	.short	0x0008
        /*0044*/ 	.byte	0x00, 0xf5, 0x21, 0x00


	//----- nvinfo : EIATTR_KPARAM_INFO
	.align		4
.L_74:
        /*0048*/ 	.byte	0x04, 0x17
        /*004a*/ 	.short	(.L_76 - .L_75)
.L_75:
        /*004c*/ 	.word	0x00000000
        /*0050*/ 	.short	0x0000
        /*0052*/ 	.short	0x0000
        /*0054*/ 	.byte	0x00, 0xf5, 0x21, 0x00


	//----- nvinfo : EIATTR_SPARSE_MMA_MASK
	.align		4
.L_76:
        /*0058*/ 	.byte	0x03, 0x50
        /*005a*/ 	.short	0x0000


	//----- nvinfo : EIATTR_MAXREG_COUNT
	.align		4
        /*005c*/ 	.byte	0x03, 0x1b
        /*005e*/ 	.short	0x00ff


	//----- nvinfo : EIATTR_MERCURY_ISA_VERSION
	.align		4
        /*0060*/ 	.byte	0x03, 0x5f
        /*0062*/ 	.short	0x0101


	//----- nvinfo : EIATTR_VRC_CTA_INIT_COUNT
	.align		4
        /*0064*/ 	.byte	0x02, 0x4a
	.zero		1
	.zero		1


	//----- nvinfo : EIATTR_EXIT_INSTR_OFFSETS
	.align		4
        /*0068*/ 	.byte	0x04, 0x1c
        /*006a*/ 	.short	(.L_78 - .L_77)


	//   ....[0]....
.L_77:
        /*006c*/ 	.word	0x00000070


	//   ....[1]....
        /*0070*/ 	.word	0x00000de0


	//----- nvinfo : EIATTR_CBANK_PARAM_SIZE
	.align		4
.L_78:
        /*0074*/ 	.byte	0x03, 0x19
        /*0076*/ 	.short	0x001c


	//----- nvinfo : EIATTR_PARAM_CBANK
	.align		4
        /*0078*/ 	.byte	0x04, 0x0a
        /*007a*/ 	.short	(.L_80 - .L_79)
	.align		4
.L_79:
        /*007c*/ 	.word	index@(.nv.constant0._Z23assignClusterKernel_SoAPKfPiiii)
        /*0080*/ 	.short	0x0380
        /*0082*/ 	.short	0x001c


	//----- nvinfo : EIATTR_SW_WAR
	.align		4
.L_80:
        /*0084*/ 	.byte	0x04, 0x36
        /*0086*/ 	.short	(.L_82 - .L_81)
.L_81:
        /*0088*/ 	.word	0x00000008
.L_82:


//--------------------- .nv.callgraph             --------------------------
	.section	.nv.callgraph,"",@"SHT_CUDA_CALLGRAPH"
	.align	4
	.sectionentsize	8
	.align		4
        /*0000*/ 	.word	0x00000000
	.align		4
        /*0004*/ 	.word	0xffffffff
	.align		4
        /*0008*/ 	.word	0x00000000
	.align		4
        /*000c*/ 	.word	0xfffffffe
	.align		4
        /*0010*/ 	.word	0x00000000
	.align		4
        /*0014*/ 	.word	0xfffffffd
	.align		4
        /*0018*/ 	.word	0x00000000
	.align		4
        /*001c*/ 	.word	0xfffffffc


//--------------------- .nv.constant3             --------------------------
	.section	.nv.constant3,"a",@progbits
	.align	4
.nv.constant3:
	.type		c_centroids,@object
	.size		c_centroids,(.L_0 - c_centroids)
c_centroids:
	.zero		4000
.L_0:


//--------------------- .text._Z22averageCentroidsKernelPfPdPiii --------------------------
	.section	.text._Z22averageCentroidsKernelPfPdPiii,"ax",@progbits
	.align	128
        .global         _Z22averageCentroidsKernelPfPdPiii
        .type           _Z22averageCentroidsKernelPfPdPiii,@function
        .size           _Z22averageCentroidsKernelPfPdPiii,(.L_x_134 - _Z22averageCentroidsKernelPfPdPiii)
        .other          _Z22averageCentroidsKernelPfPdPiii,@"STO_CUDA_ENTRY STV_DEFAULT"
_Z22averageCentroidsKernelPfPdPiii:
.text._Z22averageCentroidsKernelPfPdPiii:
[----:B------:R-:W-:Y:S01]  /*0000*/  LDC R1, c[0x0][0x37c] ;  /* 0x0000df00ff017b82 */ /* 0x000fe20000000800 */
[----:B------:R-:W0:Y:S01]  /*0010*/  S2R R5, SR_TID.X ;  /* 0x0000000000057919 */ /* 0x000e220000002100 */
[----:B------:R-:W0:Y:S02]  /*0020*/  LDCU UR4, c[0x0][0x39c] ;  /* 0x00007380ff0477ac */ /* 0x000e240008000800 */
[----:B0-----:R-:W-:-:S13]  /*0030*/  ISETP.GE.AND P0, PT, R5, UR4, PT ;  /* 0x0000000405007c0c */ /* 0x001fda000bf06270 */
[----:B------:R-:W-:Y:S05]  /*0040*/  @P0 EXIT ;  /* 0x000000000000094d */ /* 0x000fea0003800000 */
[----:B------:R-:W0:Y:S01]  /*0050*/  LDC.64 R2, c[0x0][0x390] ;  /* 0x0000e400ff027b82 */ /* 0x000e220000000a00 */
[----:B------:R-:W1:Y:S01]  /*0060*/  LDCU.64 UR8, c[0x0][0x358] ;  /* 0x00006b00ff0877ac */ /* 0x000e620008000a00 */
[----:B------:R-:W2:Y:S01]  /*0070*/  LDCU UR7, c[0x0][0x398] ;  /* 0x00007300ff0777ac */ /* 0x000ea20008000800 */
[----:B0-----:R-:W-:-:S06]  /*0080*/  IMAD.WIDE.U32 R2, R5, 0x4, R2 ;  /* 0x0000000405027825 */ /* 0x001fcc00078e0002 */
[----:B-1----:R-:W2:Y:S02]  /*0090*/  LDG.E R2, desc[UR8][R2.64] ;  /* 0x0000000802027981 */ /* 0x002ea4000c1e1900 */
[----:B--2---:R-:W-:-:S04]  /*00a0*/  VIMNMX R0, PT, PT, R2, UR7, PT ;  /* 0x0000000702007c48 */ /* 0x004fc8000bfe0100 */
[----:B------:R-:W-:-:S13]  /*00b0*/  ISETP.GE.AND P0, PT, R0, 0x1, PT ;  /* 0x000000010000780c */ /* 0x000fda0003f06270 */
[----:B------:R-:W-:Y:S05]  /*00c0*/  @!P0 EXIT ;  /* 0x000000000000894d */ /* 0x000fea0003800000 */
[----:B------:R0:W1:Y:S01]  /*00d0*/  I2F.F64.U32 R16, R2 ;  /* 0x0000000200107312 */ /* 0x0000620000201800 */
[----:B------:R-:W-:Y:S02]  /*00e0*/  UISETP.GE.U32.AND UP0, UPT, UR7, 0x8, UPT ;  /* 0x000000080700788c */ /* 0x000fe4000bf06070 */
[----:B------:R-:W-:Y:S01]  /*00f0*/  IMAD R0, R5, UR7, RZ ;  /* 0x0000000705007c24 */ /* 0x000fe2000f8e02ff */
[----:B------:R-:W-:Y:S01]  /*0100*/  ULOP3.LUT UR6, UR7, 0x7, URZ, 0xc0, !UPT ;  /* 0x0000000707067892 */ /* 0x000fe2000f8ec0ff */
[----:B------:R-:W-:-:S05]  /*0110*/  UMOV UR4, URZ ;  /* 0x000000ff00047c82 */ /* 0x000fca0008000000 */
[----:B0-----:R-:W-:Y:S06]  /*0120*/  BRA.U !UP0, `(.L_x_0) ;  /* 0x0000000d086c7547 */ /* 0x001fec000b800000 */
[----:B------:R-:W0:Y:S01]  /*0130*/  LDC.64 R2, c[0x0][0x380] ;  /* 0x0000e000ff027b82 */ /* 0x000e220000000a00 */
[----:B------:R-:W-:-:S04]  /*0140*/  ULOP3.LUT UR4, UR7, 0x7ffffff8, URZ, 0xc0, !UPT ;  /* 0x7ffffff807047892 */ /* 0x000fc8000f8ec0ff */
[----:B------:R-:W-:-:S03]  /*0150*/  UIADD3 UR5, UPT, UPT, -UR4, URZ, URZ ;  /* 0x000000ff04057290 */ /* 0x000fc6000fffe1ff */
[----:B------:R-:W2:Y:S01]  /*0160*/  LDC.64 R6, c[0x0][0x388] ;  /* 0x0000e200ff067b82 */ /* 0x000ea20000000a00 */
[----:B0-----:R-:W-:-:S03]  /*0170*/  IMAD.WIDE.U32 R2, R0, 0x4, R2 ;  /* 0x0000000400027825 */ /* 0x001fc600078e0002 */
[----:B------:R-:W-:Y:S01]  /*0180*/  IADD3 R4, P0, PT, R2, 0x10, RZ ;  /* 0x0000001002047810 */ /* 0x000fe20007f1e0ff */
[----:B--2---:R-:W-:-:S04]  /*0190*/  IMAD.WIDE.U32 R6, R0, 0x8, R6 ;  /* 0x0000000800067825 */ /* 0x004fc800078e0006 */
[----:B------:R-:W-:Y:S01]  /*01a0*/  IMAD.X R5, RZ, RZ, R3, P0 ;  /* 0x000000ffff057224 */ /* 0x000fe200000e0603 */
[----:B------:R-:W-:-:S05]  /*01b0*/  IADD3 R12, P1, PT, R6, 0x20, RZ ;  /* 0x00000020060c7810 */ /* 0x000fca0007f3e0ff */
[----:B------:R-:W-:-:S08]  /*01c0*/  IMAD.X R13, RZ, RZ, R7, P1 ;  /* 0x000000ffff0d7224 */ /* 0x000fd000008e0607 */
.L_x_17:
[----:B------:R-:W2:Y:S01]  /*01d0*/  LDG.E.64 R6, desc[UR8][R12.64+-0x20] ;  /* 0xffffe0080c067981 */ /* 0x000ea2000c1e1b00 */
[----:B01----:R-:W0:Y:S01]  /*01e0*/  MUFU.RCP64H R3, R17 ;  /* 0x0000001100037308 */ /* 0x003e220000001800 */
[----:B------:R-:W-:Y:S01]  /*01f0*/  IMAD.MOV.U32 R2, RZ, RZ, 0x1 ;  /* 0x00000001ff027424 */ /* 0x000fe200078e00ff */
[----:B------:R-:W-:Y:S01]  /*0200*/  BSSY.RECONVERGENT B1, `(.L_x_1) ;  /* 0x0000015000017945 */ /* 0x000fe20003800200 */
[----:B------:R-:W-:Y:S02]  /*0210*/  IMAD.MOV.U32 R14, RZ, RZ, R4 ;  /* 0x000000ffff0e7224 */ /* 0x000fe400078e0004 */
[----:B------:R-:W-:Y:S02]  /*0220*/  IMAD.MOV.U32 R15, RZ, RZ, R5 ;  /* 0x000000ffff0f7224 */ /* 0x000fe400078e0005 */
[----:B0-----:R-:W-:-:S08]  /*0230*/  DFMA R8, -R16, R2, 1 ;  /* 0x3ff000001008742b */ /* 0x001fd00000000102 */
[----:B------:R-:W-:-:S08]  /*0240*/  DFMA R8, R8, R8, R8 ;  /* 0x000000080808722b */ /* 0x000fd00000000008 */
[----:B------:R-:W-:-:S08]  /*0250*/  DFMA R8, R2, R8, R2 ;  /* 0x000000080208722b */ /* 0x000fd00000000002 */
[----:B------:R-:W-:-:S08]  /*0260*/  DFMA R2, -R16, R8, 1 ;  /* 0x3ff000001002742b */ /* 0x000fd00000000108 */
[----:B------:R-:W-:-:S08]  /*0270*/  DFMA R2, R8, R2, R8 ;  /* 0x000000020802722b */ /* 0x000fd00000000008 */
[----:B--2---:R-:W-:Y:S01]  /*0280*/  DMUL R8, R6, R2 ;  /* 0x0000000206087228 */ /* 0x004fe20000000000 */
[----:B------:R-:W-:-:S07]  /*0290*/  FSETP.GEU.AND P1, PT, |R7|, 6.5827683646048100446e-37, PT ;  /* 0x036000000700780b */ /* 0x000fce0003f2e200 */
[----:B------:R-:W-:-:S08]  /*02a0*/  DFMA R10, -R16, R8, R6 ;  /* 0x00000008100a722b */ /* 0x000fd00000000106 */
[----:B------:R-:W-:-:S10]  /*02b0*/  DFMA R2, R2, R10, R8 ;  /* 0x0000000a0202722b */ /* 0x000fd40000000008 */
[----:B------:R-:W-:-:S05]  /*02c0*/  FFMA R8, RZ, R17, R3 ;  /* 0x00000011ff087223 */ /* 0x000fca0000000003 */
[----:B------:R-:W-:-:S13]  /*02d0*/  FSETP.GT.AND P0, PT, |R8|, 1.469367938527859385e-39, PT ;  /* 0x001000000800780b */ /* 0x000fda0003f04200 */
[----:B------:R-:W-:Y:S05]  /*02e0*/  @P0 BRA P1, `(.L_x_2) ;  /* 0x0000000000180947 */ /* 0x000fea0000800000 */
[----:B------:R-:W-:Y:S01]  /*02f0*/  MOV R8, R16 ;  /* 0x0000001000087202 */ /* 0x000fe20000000f00 */
[----:B------:R-:W-:Y:S01]  /*0300*/  IMAD.MOV.U32 R9, RZ, RZ, R17 ;  /* 0x000000ffff097224 */ /* 0x000fe200078e0011 */
[----:B------:R-:W-:-:S07]  /*0310*/  MOV R2, 0x330 ;  /* 0x0000033000027802 */ /* 0x000fce0000000f00 */
[----:B------:R-:W-:Y:S05]  /*0320*/  CALL.REL.NOINC `($__internal_0_$__cuda_sm20_div_rn_f64_full) ;  /* 0x0000001800987944 */ /* 0x000fea0003c00000 */
[----:B------:R-:W-:Y:S02]  /*0330*/  IMAD.MOV.U32 R2, RZ, RZ, R20 ;  /* 0x000000ffff027224 */ /* 0x000fe400078e0014 */
[----:B------:R-:W-:-:S07]  /*0340*/  IMAD.MOV.U32 R3, RZ, RZ, R21 ;  /* 0x000000ffff037224 */ /* 0x000fce00078e0015 */
.L_x_2:
[----:B------:R-:W-:Y:S05]  /*0350*/  BSYNC.RECONVERGENT B1 ;  /* 0x0000000000017941 */ /* 0x000fea0003800200 */
.L_x_1:
[----:B------:R-:W0:Y:S02]  /*0360*/  F2F.F32.F64 R11, R2 ;  /* 0x00000002000b7310 */ /* 0x000e240000301000 */
[----:B0-----:R0:W-:Y:S04]  /*0370*/  STG.E desc[UR8][R14.64+-0x10], R11 ;  /* 0xfffff00b0e007986 */ /* 0x0011e8000c101908 */
[----:B------:R-:W2:Y:S02]  /*0380*/  LDG.E.64 R6, desc[UR8][R12.64+-0x18] ;  /* 0xffffe8080c067981 */ /* 0x000ea4000c1e1b00 */
[----:B------:R-:W1:Y:S01]  /*0390*/  MUFU.RCP64H R5, R17 ;  /* 0x0000001100057308 */ /* 0x000e620000001800 */
[----:B------:R-:W-:Y:S01]  /*03a0*/  IMAD.MOV.U32 R4, RZ, RZ, 0x1 ;  /* 0x00000001ff047424 */ /* 0x000fe200078e00ff */
[----:B------:R-:W-:Y:S05]  /*03b0*/  BSSY.RECONVERGENT B1, `(.L_x_3) ;  /* 0x0000013000017945 */ /* 0x000fea0003800200 */
[----:B-1----:R-:W-:-:S08]  /*03c0*/  DFMA R8, -R16, R4, 1 ;  /* 0x3ff000001008742b */ /* 0x002fd00000000104 */
        /* <DEDUP_REMOVED lines=10> */
[----:B0-----:R-:W-:Y:S05]  /*0470*/  @P0 BRA P1, `(.L_x_4) ;  /* 0x0000000000180947 */ /* 0x001fea0000800000 */
[----:B------:R-:W-:Y:S01]  /*0480*/  IMAD.MOV.U32 R8, RZ, RZ, R16 ;  /* 0x000000ffff087224 */ /* 0x000fe200078e0010 */
[----:B------:R-:W-:Y:S02]  /*0490*/  MOV R9, R17 ;  /* 0x0000001100097202 */ /* 0x000fe40000000f00 */
[----:B------:R-:W-:-:S07]  /*04a0*/  MOV R2, 0x4c0 ;  /* 0x000004c000027802 */ /* 0x000fce0000000f00 */
[----:B------:R-:W-:Y:S05]  /*04b0*/  CALL.REL.NOINC `($__internal_0_$__cuda_sm20_div_rn_f64_full) ;  /* 0x0000001800347944 */ /* 0x000fea0003c00000 */
[----:B------:R-:W-:Y:S02]  /*04c0*/  IMAD.MOV.U32 R2, RZ, RZ, R20 ;  /* 0x000000ffff027224 */ /* 0x000fe400078e0014 */
[----:B------:R-:W-:-:S07]  /*04d0*/  IMAD.MOV.U32 R3, RZ, RZ, R21 ;  /* 0x000000ffff037224 */ /* 0x000fce00078e0015 */
.L_x_4:
[----:B------:R-:W-:Y:S05]  /*04e0*/  BSYNC.RECONVERGENT B1 ;  /* 0x0000000000017941 */ /* 0x000fea0003800200 */
.L_x_3:
        /* <DEDUP_REMOVED lines=19> */
[----:B------:R-:W-:Y:S01]  /*0620*/  MOV R2, 0x650 ;  /* 0x0000065000027802 */ /* 0x000fe20000000f00 */
[----:B------:R-:W-:-:S07]  /*0630*/  IMAD.MOV.U32 R9, RZ, RZ, R17 ;  /* 0x000000ffff097224 */ /* 0x000fce00078e0011 */
[----:B------:R-:W-:Y:S05]  /*0640*/  CALL.REL.NOINC `($__internal_0_$__cuda_sm20_div_rn_f64_full) ;  /* 0x0000001400d07944 */ /* 0x000fea0003c00000 */
[----:B------:R-:W-:Y:S01]  /*0650*/  MOV R2, R20 ;  /* 0x0000001400027202 */ /* 0x000fe20000000f00 */
[----:B------:R-:W-:-:S07]  /*0660*/  IMAD.MOV.U32 R3, RZ, RZ, R21 ;  /* 0x000000ffff037224 */ /* 0x000fce00078e0015 */
.L_x_6:
[----:B------:R-:W-:Y:S05]  /*0670*/  BSYNC.RECONVERGENT B1 ;  /* 0x0000000000017941 */ /* 0x000fea0003800200 */
.L_x_5:
        /* <DEDUP_REMOVED lines=22> */
[----:B------:R-:W-:Y:S01]  /*07e0*/  IMAD.MOV.U32 R2, RZ, RZ, R20 ;  /* 0x000000ffff027224 */ /* 0x000fe200078e0014 */
[----:B------:R-:W-:-:S07]  /*07f0*/  MOV R3, R21 ;  /* 0x0000001500037202 */ /* 0x000fce0000000f00 */
.L_x_8:
[----:B------:R-:W-:Y:S05]  /*0800*/  BSYNC.RECONVERGENT B1 ;  /* 0x0000000000017941 */ /* 0x000fea0003800200 */
.L_x_7:
        /* <DEDUP_REMOVED lines=22> */
[----:B------:R-:W-:Y:S02]  /*0970*/  IMAD.MOV.U32 R2, RZ, RZ, R20 ;  /* 0x000000ffff027224 */ /* 0x000fe400078e0014 */
[----:B------:R-:W-:-:S07]  /*0980*/  IMAD.MOV.U32 R3, RZ, RZ, R21 ;  /* 0x000000ffff037224 */ /* 0x000fce00078e0015 */
.L_x_10:
[----:B------:R-:W-:Y:S05]  /*0990*/  BSYNC.RECONVERGENT B1 ;  /* 0x0000000000017941 */ /* 0x000fea0003800200 */
.L_x_9:
[----:B------:R-:W0:Y:S02]  /*09a0*/  F2F.F32.F64 R11, R2 ;  /* 0x00000002000b7310 */ /* 0x000e240000301000 */
[----:B0-----:R0:W-:Y:S04]  /*09b0*/  STG.E desc[UR8][R14.64], R11 ;  /* 0x0000000b0e007986 */ /* 0x0011e8000c101908 */
[----:B------:R-:W2:Y:S02]  /*09c0*/  LDG.E.64 R6, desc[UR8][R12.64+0x8] ;  /* 0x000008080c067981 */ /* 0x000ea4000c1e1b00 */
[----:B------:R-:W1:Y:S01]  /*09d0*/  MUFU.RCP64H R5, R17 ;  /* 0x0000001100057308 */ /* 0x000e620000001800 */
[----:B------:R-:W-:Y:S01]  /*09e0*/  MOV R4, 0x1 ;  /* 0x0000000100047802 */ /* 0x000fe20000000f00 */
        /* <DEDUP_REMOVED lines=19> */
.L_x_12:
[----:B------:R-:W-:Y:S05]  /*0b20*/  BSYNC.RECONVERGENT B1 ;  /* 0x0000000000017941 */ /* 0x000fea0003800200 */
.L_x_11:
        /* <DEDUP_REMOVED lines=18> */
[----:B------:R-:W-:Y:S01]  /*0c50*/  MOV R8, R16 ;  /* 0x0000001000087202 */ /* 0x000fe20000000f00 */
[----:B------:R-:W-:Y:S01]  /*0c60*/  IMAD.MOV.U32 R9, RZ, RZ, R17 ;  /* 0x000000ffff097224 */ /* 0x000fe200078e0011 */
[----:B------:R-:W-:-:S07]  /*0c70*/  MOV R2, 0xc90 ;  /* 0x00000c9000027802 */ /* 0x000fce0000000f00 */
[----:B------:R-:W-:Y:S05]  /*0c80*/  CALL.REL.NOINC `($__internal_0_$__cuda_sm20_div_rn_f64_full) ;  /* 0x0000001000407944 */ /* 0x000fea0003c00000 */
[----:B------:R-:W-:Y:S02]  /*0c90*/  IMAD.MOV.U32 R2, RZ, RZ, R20 ;  /* 0x000000ffff027224 */ /* 0x000fe400078e0014 */
[----:B------:R-:W-:-:S07]  /*0ca0*/  IMAD.MOV.U32 R3, RZ, RZ, R21 ;  /* 0x000000ffff037224 */ /* 0x000fce00078e0015 */
.L_x_14:
[----:B------:R-:W-:Y:S05]  /*0cb0*/  BSYNC.RECONVERGENT B1 ;  /* 0x0000000000017941 */ /* 0x000fea0003800200 */
.L_x_13:
        /* <DEDUP_REMOVED lines=24> */
.L_x_16:
[----:B------:R-:W-:Y:S05]  /*0e40*/  BSYNC.RECONVERGENT B1 ;  /* 0x0000000000017941 */ /* 0x000fea0003800200 */
.L_x_15:
[----:B------:R-:W0:Y:S01]  /*0e50*/  F2F.F32.F64 R3, R2 ;  /* 0x0000000200037310 */ /* 0x000e220000301000 */
[----:B------:R-:W-:Y:S01]  /*0e60*/  UIADD3 UR5, UPT, UPT, UR5, 0x8, URZ ;  /* 0x0000000805057890 */ /* 0x000fe2000fffe0ff */
[----:B------:R-:W-:Y:S02]  /*0e70*/  IADD3 R4, P0, PT, R14, 0x20, RZ ;  /* 0x000000200e047810 */ /* 0x000fe40007f1e0ff */
[----:B------:R-:W-:Y:S01]  /*0e80*/  IADD3 R12, P1, PT, R12, 0x40, RZ ;  /* 0x000000400c0c7810 */ /* 0x000fe20007f3e0ff */
[----:B------:R-:W-:Y:S02]  /*0e90*/  UISETP.NE.AND UP0, UPT, UR5, URZ, UPT ;  /* 0x000000ff0500728c */ /* 0x000fe4000bf05270 */
[----:B------:R-:W-:Y:S02]  /*0ea0*/  IMAD.X R5, RZ, RZ, R15, P0 ;  /* 0x000000ffff057224 */ /* 0x000fe400000e060f */
[----:B------:R-:W-:Y:S01]  /*0eb0*/  IMAD.X R13, RZ, RZ, R13, P1 ;  /* 0x000000ffff0d7224 */ /* 0x000fe200008e060d */
[----:B0-----:R0:W-:Y:S04]  /*0ec0*/  STG.E desc[UR8][R14.64+0xc], R3 ;  /* 0x00000c030e007986 */ /* 0x0011e8000c101908 */
[----:B------:R-:W-:Y:S05]  /*0ed0*/  BRA.U UP0, `(.L_x_17) ;  /* 0xfffffff100bc7547 */ /* 0x000fea000b83ffff */
.L_x_0:
[----:B------:R-:W-:-:S13]  /*0ee0*/  ISETP.NE.AND P0, PT, RZ, UR6, PT ;  /* 0x00000006ff007c0c */ /* 0x000fda000bf05270 */
[----:B------:R-:W-:Y:S05]  /*0ef0*/  @!P0 EXIT ;  /* 0x000000000000894d */ /* 0x000fea0003800000 */
[----:B------:R-:W2:Y:S01]  /*0f00*/  LDCU UR5, c[0x0][0x398] ;  /* 0x00007300ff0577ac */ /* 0x000ea20008000800 */
[----:B------:R-:W-:Y:S02]  /*0f10*/  UISETP.GE.U32.AND UP0, UPT, UR6, 0x4, UPT ;  /* 0x000000040600788c */ /* 0x000fe4000bf06070 */
[----:B--2---:R-:W-:-:S07]  /*0f20*/  ULOP3.LUT UR5, UR5, 0x3, URZ, 0xc0, !UPT ;  /* 0x0000000305057892 */ /* 0x004fce000f8ec0ff */
[----:B------:R-:W-:Y:S05]  /*0f30*/  BRA.U !UP0, `(.L_x_18) ;  /* 0x0000000508e07547 */ /* 0x000fea000b800000 */
[----:B0-----:R-:W0:Y:S01]  /*0f40*/  LDC.64 R2, c[0x0][0x388] ;  /* 0x0000e200ff027b82 */ /* 0x001e220000000a00 */
[----:B------:R-:W-:-:S04]  /*0f50*/  VIADD R12, R0, UR4 ;  /* 0x00000004000c7c36 */ /* 0x000fc80008000000 */
[----:B0-----:R-:W-:-:S06]  /*0f60*/  IMAD.WIDE.U32 R2, R12, 0x8, R2 ;  /* 0x000000080c027825 */ /* 0x001fcc00078e0002 */
[----:B------:R-:W2:Y:S01]  /*0f70*/  LDG.E.64 R2, desc[UR8][R2.64] ;  /* 0x0000000802027981 */ /* 0x000ea2000c1e1b00 */
[----:B-1----:R-:W0:Y:S01]  /*0f80*/  MUFU.RCP64H R5, R17 ;  /* 0x0000001100057308 */ /* 0x002e220000001800 */
[----:B------:R-:W-:Y:S01]  /*0f90*/  MOV R4, 0x1 ;  /* 0x0000000100047802 */ /* 0x000fe20000000f00 */
[----:B------:R-:W-:Y:S05]  /*0fa0*/  BSSY.RECONVERGENT B1, `(.L_x_19) ;  /* 0x0000015000017945 */ /* 0x000fea0003800200 */
        /* <DEDUP_REMOVED lines=12> */
[----:B------:R-:W-:Y:S01]  /*1070*/  IMAD.MOV.U32 R6, RZ, RZ, R2 ;  /* 0x000000ffff067224 */ /* 0x000fe200078e0002 */
[----:B------:R-:W-:Y:S01]  /*1080*/  MOV R2, 0x10d0 ;  /* 0x000010d000027802 */ /* 0x000fe20000000f00 */
[----:B------:R-:W-:Y:S02]  /*1090*/  IMAD.MOV.U32 R7, RZ, RZ, R3 ;  /* 0x000000ffff077224 */ /* 0x000fe400078e0003 */
[----:B------:R-:W-:Y:S02]  /*10a0*/  IMAD.MOV.U32 R8, RZ, RZ, R16 ;  /* 0x000000ffff087224 */ /* 0x000fe400078e0010 */
[----:B------:R-:W-:-:S07]  /*10b0*/  IMAD.MOV.U32 R9, RZ, RZ, R17 ;  /* 0x000000ffff097224 */ /* 0x000fce00078e0011 */
[----:B------:R-:W-:Y:S05]  /*10c0*/  CALL.REL.NOINC `($__internal_0_$__cuda_sm20_div_rn_f64_full) ;  /* 0x0000000c00307944 */ /* 0x000fea0003c00000 */
[----:B------:R-:W-:Y:S01]  /*10d0*/  MOV R6, R20 ;  /* 0x0000001400067202 */ /* 0x000fe20000000f00 */
[----:B------:R-:W-:-:S07]  /*10e0*/  IMAD.MOV.U32 R7, RZ, RZ, R21 ;  /* 0x000000ffff077224 */ /* 0x000fce00078e0015 */
.L_x_20:
[----:B------:R-:W-:Y:S05]  /*10f0*/  BSYNC.RECONVERGENT B1 ;  /* 0x0000000000017941 */ /* 0x000fea0003800200 */
.L_x_19:
[----:B------:R-:W0:Y:S01]  /*1100*/  LDC.64 R8, c[0x0][0x380] ;  /* 0x0000e000ff087b82 */ /* 0x000e220000000a00 */
[----:B------:R-:W1:Y:S01]  /*1110*/  LDCU.64 UR6, c[0x0][0x388] ;  /* 0x00007100ff0677ac */ /* 0x000e620008000a00 */
[----:B------:R-:W2:Y:S01]  /*1120*/  F2F.F32.F64 R5, R6 ;  /* 0x0000000600057310 */ /* 0x000ea20000301000 */
[----:B------:R-:W-:-:S05]  /*1130*/  IADD3 R3, P0, PT, R0, UR4, RZ ;  /* 0x0000000400037c10 */ /* 0x000fca000ff1e0ff */
[----:B------:R-:W-:Y:S01]  /*1140*/  IMAD.X R4, RZ, RZ, RZ, P0 ;  /* 0x000000ffff047224 */ /* 0x000fe200000e06ff */
[----:B-1----:R-:W-:-:S04]  /*1150*/  LEA R14, P0, R3, UR6, 0x3 ;  /* 0x00000006030e7c11 */ /* 0x002fc8000f8018ff */
[----:B------:R-:W-:Y:S01]  /*1160*/  LEA.HI.X R15, R3, UR7, R4, 0x3, P0 ;  /* 0x00000007030f7c11 */ /* 0x000fe200080f1c04 */
[----:B0-----:R-:W-:-:S05]  /*1170*/  IMAD.WIDE.U32 R12, R12, 0x4, R8 ;  /* 0x000000040c0c7825 */ /* 0x001fca00078e0008 */
[----:B--2---:R0:W-:Y:S04]  /*1180*/  STG.E desc[UR8][R12.64], R5 ;  /* 0x000000050c007986 */ /* 0x0041e8000c101908 */
[----:B------:R-:W2:Y:S01]  /*1190*/  LDG.E.64 R8, desc[UR8][R14.64+0x8] ;  /* 0x000008080e087981 */ /* 0x000ea2000c1e1b00 */
        /* <DEDUP_REMOVED lines=16> */
[----:B------:R-:W-:Y:S01]  /*12a0*/  MOV R7, R9 ;  /* 0x0000000900077202 */ /* 0x000fe20000000f00 */
[----:B------:R-:W-:Y:S01]  /*12b0*/  IMAD.MOV.U32 R8, RZ, RZ, R16 ;  /* 0x000000ffff087224 */ /* 0x000fe200078e0010 */
[----:B------:R-:W-:Y:S01]  /*12c0*/  MOV R2, 0x12f0 ;  /* 0x000012f000027802 */ /* 0x000fe20000000f00 */
[----:B------:R-:W-:-:S07]  /*12d0*/  IMAD.MOV.U32 R9, RZ, RZ, R17 ;  /* 0x000000ffff097224 */ /* 0x000fce00078e0011 */
[----:B------:R-:W-:Y:S05]  /*12e0*/  CALL.REL.NOINC `($__internal_0_$__cuda_sm20_div_rn_f64_full) ;  /* 0x0000000800a87944 */ /* 0x000fea0003c00000 */
[----:B------:R-:W-:Y:S02]  /*12f0*/  IMAD.MOV.U32 R6, RZ, RZ, R20 ;  /* 0x000000ffff067224 */ /* 0x000fe400078e0014 */
[----:B------:R-:W-:-:S07]  /*1300*/  IMAD.MOV.U32 R7, RZ, RZ, R21 ;  /* 0x000000ffff077224 */ /* 0x000fce00078e0015 */
.L_x_22:
[----:B------:R-:W-:Y:S05]  /*1310*/  BSYNC.RECONVERGENT B1 ;  /* 0x0000000000017941 */ /* 0x000fea0003800200 */
.L_x_21:
[----:B------:R-:W0:Y:S01]  /*1320*/  LDCU.64 UR6, c[0x0][0x380] ;  /* 0x00007000ff0677ac */ /* 0x000e220008000a00 */
[----:B------:R-:W1:Y:S01]  /*1330*/  F2F.F32.F64 R11, R6 ;  /* 0x00000006000b7310 */ /* 0x000e620000301000 */
[----:B0-----:R-:W-:-:S04]  /*1340*/  LEA R12, P0, R3, UR6, 0x2 ;  /* 0x00000006030c7c11 */ /* 0x001fc8000f8010ff */
[----:B------:R-:W-:-:S05]  /*1350*/  LEA.HI.X R13, R3, UR7, R4, 0x2, P0 ;  /* 0x00000007030d7c11 */ /* 0x000fca00080f1404 */
[----:B-1----:R0:W-:Y:S04]  /*1360*/  STG.E desc[UR8][R12.64+0x4], R11 ;  /* 0x0000040b0c007986 */ /* 0x0021e8000c101908 */
[----:B------:R-:W2:Y:S01]  /*1370*/  LDG.E.64 R4, desc[UR8][R14.64+0x10] ;  /* 0x000010080e047981 */ /* 0x000ea2000c1e1b00 */
        /* <DEDUP_REMOVED lines=23> */
.L_x_24:
[----:B------:R-:W-:Y:S05]  /*14f0*/  BSYNC.RECONVERGENT B1 ;  /* 0x0000000000017941 */ /* 0x000fea0003800200 */
.L_x_23:
        /* <DEDUP_REMOVED lines=24> */
.L_x_26:
[----:B------:R-:W-:Y:S05]  /*1680*/  BSYNC.RECONVERGENT B1 ;  /* 0x0000000000017941 */ /* 0x000fea0003800200 */
.L_x_25:
[----:B------:R-:W0:Y:S01]  /*1690*/  F2F.F32.F64 R3, R2 ;  /* 0x0000000200037310 */ /* 0x000e220000301000 */
[----:B------:R-:W-:Y:S01]  /*16a0*/  UIADD3 UR4, UPT, UPT, UR4, 0x4, URZ ;  /* 0x0000000404047890 */ /* 0x000fe2000fffe0ff */
[----:B0-----:R2:W-:Y:S11]  /*16b0*/  STG.E desc[UR8][R12.64+0xc], R3 ;  /* 0x00000c030c007986 */ /* 0x0015f6000c101908 */
.L_x_18:
[----:B------:R-:W-:-:S13]  /*16c0*/  ISETP.NE.AND P0, PT, RZ, UR5, PT ;  /* 0x00000005ff007c0c */ /* 0x000fda000bf05270 */
[----:B------:R-:W-:Y:S05]  /*16d0*/  @!P0 EXIT ;  /* 0x000000000000894d */ /* 0x000fea0003800000 */
[----:B------:R-:W-:-:S09]  /*16e0*/  UISETP.NE.AND UP0, UPT, UR5, 0x1, UPT ;  /* 0x000000010500788c */ /* 0x000fd2000bf05270 */
[----:B------:R-:W-:Y:S05]  /*16f0*/  BRA.U !UP0, `(.L_x_27) ;  /* 0x0000000508107547 */ /* 0x000fea000b800000 */
[----:B0-2---:R-:W0:Y:S01]  /*1700*/  LDC.64 R2, c[0x0][0x388] ;  /* 0x0000e200ff027b82 */ /* 0x005e220000000a00 */
[----:B------:R-:W-:-:S04]  /*1710*/  VIADD R12, R0, UR4 ;  /* 0x00000004000c7c36 */ /* 0x000fc80008000000 */
[----:B0-----:R-:W-:-:S06]  /*1720*/  IMAD.WIDE.U32 R2, R12, 0x8, R2 ;  /* 0x000000080c027825 */ /* 0x001fcc00078e0002 */
[----:B------:R-:W2:Y:S01]  /*1730*/  LDG.E.64 R2, desc[UR8][R2.64] ;  /* 0x0000000802027981 */ /* 0x000ea2000c1e1b00 */
[----:B-1----:R-:W0:Y:S01]  /*1740*/  MUFU.RCP64H R5, R17 ;  /* 0x0000001100057308 */ /* 0x002e220000001800 */
[----:B------:R-:W-:Y:S01]  /*1750*/  IMAD.MOV.U32 R4, RZ, RZ, 0x1 ;  /* 0x00000001ff047424 */ /* 0x000fe200078e00ff */
        /* <DEDUP_REMOVED lines=21> */
.L_x_29:
[----:B------:R-:W-:Y:S05]  /*18b0*/  BSYNC.RECONVERGENT B1 ;  /* 0x0000000000017941 */ /* 0x000fea0003800200 */
.L_x_28:
[----:B------:R-:W0:Y:S01]  /*18c0*/  LDC.64 R10, c[0x0][0x380] ;  /* 0x0000e000ff0a7b82 */ /* 0x000e220000000a00 */
[----:B------:R-:W1:Y:S01]  /*18d0*/  LDCU.64 UR6, c[0x0][0x388] ;  /* 0x00007100ff0677ac */ /* 0x000e620008000a00 */
[----:B------:R-:W2:Y:S01]  /*18e0*/  F2F.F32.F64 R5, R6 ;  /* 0x0000000600057310 */ /* 0x000ea20000301000 */
[----:B------:R-:W-:-:S04]  /*18f0*/  IADD3 R4, P0, PT, R0, UR4, RZ ;  /* 0x0000000400047c10 */ /* 0x000fc8000ff1e0ff */
[----:B------:R-:W-:Y:S02]  /*1900*/  IADD3.X R3, PT, PT, RZ, RZ, RZ, P0, !PT ;  /* 0x000000ffff037210 */ /* 0x000fe400007fe4ff */
        /* <DEDUP_REMOVED lines=22> */
[----:B------:R-:W-:Y:S01]  /*1a70*/  IMAD.MOV.U32 R7, RZ, RZ, R9 ;  /* 0x000000ffff077224 */ /* 0x000fe200078e0009 */
[----:B------:R-:W-:Y:S01]  /*1a80*/  MOV R9, R17 ;  /* 0x0000001100097202 */ /* 0x000fe20000000f00 */
[----:B------:R-:W-:-:S07]  /*1a90*/  IMAD.MOV.U32 R8, RZ, RZ, R16 ;  /* 0x000000ffff087224 */ /* 0x000fce00078e0010 */
[----:B------:R-:W-:Y:S05]  /*1aa0*/  CALL.REL.NOINC `($__internal_0_$__cuda_sm20_div_rn_f64_full) ;  /* 0x0000000000b87944 */ /* 0x000fea0003c00000 */
[----:B------:R-:W-:Y:S02]  /*1ab0*/  IMAD.MOV.U32 R6, RZ, RZ, R20 ;  /* 0x000000ffff067224 */ /* 0x000fe400078e0014 */
[----:B------:R-:W-:-:S07]  /*1ac0*/  IMAD.MOV.U32 R7, RZ, RZ, R21 ;  /* 0x000000ffff077224 */ /* 0x000fce00078e0015 */
.L_x_31:
[----:B------:R-:W-:Y:S05]  /*1ad0*/  BSYNC.RECONVERGENT B1 ;  /* 0x0000000000017941 */ /* 0x000fea0003800200 */
.L_x_30:
[----:B------:R-:W0:Y:S01]  /*1ae0*/  LDCU.64 UR6, c[0x0][0x380] ;  /* 0x00007000ff0677ac */ /* 0x000e220008000a00 */
[----:B------:R-:W1:Y:S01]  /*1af0*/  F2F.F32.F64 R7, R6 ;  /* 0x0000000600077310 */ /* 0x000e620000301000 */
[----:B------:R-:W-:Y:S01]  /*1b00*/  UIADD3 UR4, UPT, UPT, UR4, 0x2, URZ ;  /* 0x0000000204047890 */ /* 0x000fe2000fffe0ff */
[----:B0-----:R-:W-:-:S04]  /*1b10*/  LEA R2, P0, R4, UR6, 0x2 ;  /* 0x0000000604027c11 */ /* 0x001fc8000f8010ff */
[----:B------:R-:W-:-:S05]  /*1b20*/  LEA.HI.X R3, R4, UR7, R3, 0x2, P0 ;  /* 0x0000000704037c11 */ /* 0x000fca00080f1403 */
[----:B-1----:R3:W-:Y:S04]  /*1b30*/  STG.E desc[UR8][R2.64+0x4], R7 ;  /* 0x0000040702007986 */ /* 0x0027e8000c101908 */
.L_x_27:
[----:B---3--:R-:W3:Y:S02]  /*1b40*/  LDC R2, c[0x0][0x398] ;  /* 0x0000e600ff027b82 */ /* 0x008ee40000000800 */
[----:B---3--:R-:W-:-:S04]  /*1b50*/  LOP3.LUT R2, R2, 0x1, RZ, 0xc0, !PT ;  /* 0x0000000102027812 */ /* 0x008fc800078ec0ff */
[----:B------:R-:W-:-:S13]  /*1b60*/  ISETP.NE.U32.AND P0, PT, R2, 0x1, PT ;  /* 0x000000010200780c */ /* 0x000fda0003f05070 */
[----:B------:R-:W-:Y:S05]  /*1b70*/  @P0 EXIT ;  /* 0x000000000000094d */ /* 0x000fea0003800000 */
[----:B------:R-:W3:Y:S01]  /*1b80*/  LDC.64 R4, c[0x0][0x388] ;  /* 0x0000e200ff047b82 */ /* 0x000ee20000000a00 */
[----:B------:R-:W-:-:S04]  /*1b90*/  VIADD R0, R0, UR4 ;  /* 0x0000000400007c36 */ /* 0x000fc80008000000 */
[----:B---3--:R-:W-:-:S06]  /*1ba0*/  IMAD.WIDE.U32 R4, R0, 0x8, R4 ;  /* 0x0000000800047825 */ /* 0x008fcc00078e0004 */
[----:B------:R-:W3:Y:S01]  /*1bb0*/  LDG.E.64 R4, desc[UR8][R4.64] ;  /* 0x0000000804047981 */ /* 0x000ee2000c1e1b00 */
[----:B012---:R-:W0:Y:S01]  /*1bc0*/  MUFU.RCP64H R3, R17 ;  /* 0x0000001100037308 */ /* 0x007e220000001800 */
[----:B------:R-:W-:Y:S01]  /*1bd0*/  IMAD.MOV.U32 R2, RZ, RZ, 0x1 ;  /* 0x00000001ff027424 */ /* 0x000fe200078e00ff */
[----:B------:R-:W-:Y:S05]  /*1be0*/  BSSY.RECONVERGENT B1, `(.L_x_32) ;  /* 0x0000015000017945 */ /* 0x000fea0003800200 */
[----:B0-----:R-:W-:-:S08]  /*1bf0*/  DFMA R6, -R16, R2, 1 ;  /* 0x3ff000001006742b */ /* 0x001fd00000000102 */
[----:B------:R-:W-:-:S08]  /*1c00*/  DFMA R6, R6, R6, R6 ;  /* 0x000000060606722b */ /* 0x000fd00000000006 */
[----:B------:R-:W-:-:S08]  /*1c10*/  DFMA R6, R2, R6, R2 ;  /* 0x000000060206722b */ /* 0x000fd00000000002 */
[----:B------:R-:W-:-:S08]  /*1c20*/  DFMA R2, -R16, R6, 1 ;  /* 0x3ff000001002742b */ /* 0x000fd00000000106 */
[----:B------:R-:W-:-:S08]  /*1c30*/  DFMA R8, R6, R2, R6 ;  /* 0x000000020608722b */ /* 0x000fd00000000006 */
[----:B---3--:R-:W-:Y:S01]  /*1c40*/  DMUL R2, R8, R4 ;  /* 0x0000000408027228 */ /* 0x008fe20000000000 */
        /* <DEDUP_REMOVED lines=8> */
[----:B------:R-:W-:Y:S01]  /*1cd0*/  MOV R2, 0x1d10 ;  /* 0x00001d1000027802 */ /* 0x000fe20000000f00 */
[----:B------:R-:W-:Y:S02]  /*1ce0*/  IMAD.MOV.U32 R9, RZ, RZ, R17 ;  /* 0x000000ffff097224 */ /* 0x000fe400078e0011 */
[----:B------:R-:W-:-:S07]  /*1cf0*/  IMAD.MOV.U32 R8, RZ, RZ, R16 ;  /* 0x000000ffff087224 */ /* 0x000fce00078e0010 */
[----:B------:R-:W-:Y:S05]  /*1d00*/  CALL.REL.NOINC `($__internal_0_$__cuda_sm20_div_rn_f64_full) ;  /* 0x0000000000207944 */ /* 0x000fea0003c00000 */
[----:B------:R-:W-:Y:S01]  /*1d10*/  IMAD.MOV.U32 R2, RZ, RZ, R20 ;  /* 0x000000ffff027224 */ /* 0x000fe200078e0014 */
[----:B------:R-:W-:-:S07]  /*1d20*/  MOV R3, R21 ;  /* 0x0000001500037202 */ /* 0x000fce0000000f00 */
.L_x_33:
[----:B------:R-:W-:Y:S05]  /*1d30*/  BSYNC.RECONVERGENT B1 ;  /* 0x0000000000017941 */ /* 0x000fea0003800200 */
.L_x_32:
[----:B------:R-:W0:Y:S01]  /*1d40*/  LDC.64 R4, c[0x0][0x380] ;  /* 0x0000e000ff047b82 */ /* 0x000e220000000a00 */
[----:B------:R-:W1:Y:S01]  /*1d50*/  F2F.F32.F64 R3, R2 ;  /* 0x0000000200037310 */ /* 0x000e620000301000 */
[----:B0-----:R-:W-:-:S05]  /*1d60*/  IMAD.WIDE.U32 R4, R0, 0x4, R4 ;  /* 0x0000000400047825 */ /* 0x001fca00078e0004 */
[----:B-1----:R-:W-:Y:S01]  /*1d70*/  STG.E desc[UR8][R4.64], R3 ;  /* 0x0000000304007986 */ /* 0x002fe2000c101908 */
[----:B------:R-:W-:Y:S05]  /*1d80*/  EXIT ;  /* 0x000000000000794d */ /* 0x000fea0003800000 */
        .weak           $__internal_0_$__cuda_sm20_div_rn_f64_full
        .type           $__internal_0_$__cuda_sm20_div_rn_f64_full,@function
        .size           $__internal_0_$__cuda_sm20_div_rn_f64_full,(.L_x_134 - $__internal_0_$__cuda_sm20_div_rn_f64_full)
$__internal_0_$__cuda_sm20_div_rn_f64_full:
[C---:B------:R-:W-:Y:S01]  /*1d90*/  FSETP.GEU.AND P0, PT, |R9|.reuse, 1.469367938527859385e-39, PT ;  /* 0x001000000900780b */ /* 0x040fe20003f0e200 */
[----:B------:R-:W-:Y:S01]  /*1da0*/  IMAD.MOV.U32 R24, RZ, RZ, 0x1 ;  /* 0x00000001ff187424 */ /* 0x000fe200078e00ff */
[----:B------:R-:W-:Y:S01]  /*1db0*/  LOP3.LUT R10, R9, 0x800fffff, RZ, 0xc0, !PT ;  /* 0x800fffff090a7812 */ /* 0x000fe200078ec0ff */
[----:B------:R-:W-:Y:S01]  /*1dc0*/  IMAD.MOV.U32 R26, RZ, RZ, 0x1ca00000 ;  /* 0x1ca00000ff1a7424 */ /* 0x000fe200078e00ff */
[C---:B------:R-:W-:Y:S01]  /*1dd0*/  FSETP.GEU.AND P2, PT, |R7|.reuse, 1.469367938527859385e-39, PT ;  /* 0x001000000700780b */ /* 0x040fe20003f4e200 */
[----:B------:R-:W-:Y:S01]  /*1de0*/  BSSY.RECONVERGENT B0, `(.L_x_34) ;  /* 0x0000052000007945 */ /* 0x000fe20003800200 */
[----:B------:R-:W-:Y:S01]  /*1df0*/  LOP3.LUT R11, R10, 0x3ff00000, RZ, 0xfc, !PT ;  /* 0x3ff000000a0b7812 */ /* 0x000fe200078efcff */
[----:B------:R-:W-:Y:S01]  /*1e00*/  IMAD.MOV.U32 R10, RZ, RZ, R8 ;  /* 0x000000ffff0a7224 */ /* 0x000fe200078e0008 */
[----:B------:R-:W-:Y:S02]  /*1e10*/  LOP3.LUT R5, R7, 0x7ff00000, RZ, 0xc0, !PT ;  /* 0x7ff0000007057812 */ /* 0x000fe400078ec0ff */
[----:B------:R-:W-:-:S03]  /*1e20*/  LOP3.LUT R28, R9, 0x7ff00000, RZ, 0xc0, !PT ;  /* 0x7ff00000091c7812 */ /* 0x000fc600078ec0ff */
[----:B------:R-:W-:Y:S01]  /*1e30*/  @!P0 DMUL R10, R8, 8.98846567431157953865e+307 ;  /* 0x7fe00000080a8828 */ /* 0x000fe20000000000 */
[----:B------:R-:W-:Y:S01]  /*1e40*/  ISETP.GE.U32.AND P1, PT, R5, R28, PT ;  /* 0x0000001c0500720c */ /* 0x000fe20003f26070 */
[----:B------:R-:W-:Y:S02]  /*1e50*/  IMAD.MOV.U32 R27, RZ, RZ, R5 ;  /* 0x000000ffff1b7224 */ /* 0x000fe400078e0005 */
[----:B------:R-:W-:Y:S02]  /*1e60*/  @!P2 LOP3.LUT R18, R9, 0x7ff00000, RZ, 0xc0, !PT ;  /* 0x7ff000000912a812 */ /* 0x000fe400078ec0ff */
[----:B------:R-:W0:Y:S01]  /*1e70*/  MUFU.RCP64H R25, R11 ;  /* 0x0000000b00197308 */ /* 0x000e220000001800 */
[----:B------:R-:W-:Y:S02]  /*1e80*/  SEL R19, R26, 0x63400000, !P1 ;  /* 0x634000001a137807 */ /* 0x000fe40004800000 */
[----:B------:R-:W-:Y:S02]  /*1e90*/  @!P2 ISETP.GE.U32.AND P3, PT, R5, R18, PT ;  /* 0x000000120500a20c */ /* 0x000fe40003f66070 */
[----:B------:R-:W-:-:S02]  /*1ea0*/  LOP3.LUT R19, R19, 0x800fffff, R7, 0xf8, !PT ;  /* 0x800fffff13137812 */ /* 0x000fc400078ef807 */
[----:B------:R-:W-:Y:S02]  /*1eb0*/  @!P2 SEL R21, R26, 0x63400000, !P3 ;  /* 0x634000001a15a807 */ /* 0x000fe40005800000 */
[----:B------:R-:W-:Y:S02]  /*1ec0*/  @!P0 LOP3.LUT R28, R11, 0x7ff00000, RZ, 0xc0, !PT ;  /* 0x7ff000000b1c8812 */ /* 0x000fe400078ec0ff */
[----:B------:R-:W-:-:S03]  /*1ed0*/  @!P2 LOP3.LUT R18, R21, 0x80000000, R7, 0xf8, !PT ;  /* 0x800000001512a812 */ /* 0x000fc600078ef807 */
[----:B------:R-:W-:Y:S01]  /*1ee0*/  VIADD R29, R28, 0xffffffff ;  /* 0xffffffff1c1d7836 */ /* 0x000fe20000000000 */
[----:B0-----:R-:W-:-:S08]  /*1ef0*/  DFMA R22, R24, -R10, 1 ;  /* 0x3ff000001816742b */ /* 0x001fd0000000080a */
[----:B------:R-:W-:-:S08]  /*1f00*/  DFMA R22, R22, R22, R22 ;  /* 0x000000161616722b */ /* 0x000fd00000000016 */
[----:B------:R-:W-:Y:S01]  /*1f10*/  DFMA R22, R24, R22, R24 ;  /* 0x000000161816722b */ /* 0x000fe20000000018 */
[----:B------:R-:W-:Y:S01]  /*1f20*/  @!P2 LOP3.LUT R25, R18, 0x100000, RZ, 0xfc, !PT ;  /* 0x001000001219a812 */ /* 0x000fe200078efcff */
[----:B------:R-:W-:Y:S01]  /*1f30*/  IMAD.MOV.U32 R18, RZ, RZ, R6 ;  /* 0x000000ffff127224 */ /* 0x000fe200078e0006 */
[----:B------:R-:W-:-:S05]  /*1f40*/  @!P2 MOV R24, RZ ;  /* 0x000000ff0018a202 */ /* 0x000fca0000000f00 */
[----:B------:R-:W-:Y:S02]  /*1f50*/  DFMA R20, R22, -R10, 1 ;  /* 0x3ff000001614742b */ /* 0x000fe4000000080a */
[----:B------:R-:W-:-:S06]  /*1f60*/  @!P2 DFMA R18, R18, 2, -R24 ;  /* 0x400000001212a82b */ /* 0x000fcc0000000818 */
[----:B------:R-:W-:-:S04]  /*1f70*/  DFMA R20, R22, R20, R22 ;  /* 0x000000141614722b */ /* 0x000fc80000000016 */
[----:B------:R-:W-:-:S04]  /*1f80*/  @!P2 LOP3.LUT R27, R19, 0x7ff00000, RZ, 0xc0, !PT ;  /* 0x7ff00000131ba812 */ /* 0x000fc800078ec0ff */
[----:B------:R-:W-:Y:S01]  /*1f90*/  DMUL R22, R20, R18 ;  /* 0x0000001214167228 */ /* 0x000fe20000000000 */
[----:B------:R-:W-:-:S05]  /*1fa0*/  VIADD R24, R27, 0xffffffff ;  /* 0xffffffff1b187836 */ /* 0x000fca0000000000 */
[----:B------:R-:W-:Y:S02]  /*1fb0*/  ISETP.GT.U32.AND P0, PT, R24, 0x7feffffe, PT ;  /* 0x7feffffe1800780c */ /* 0x000fe40003f04070 */
[----:B------:R-:W-:Y:S02]  /*1fc0*/  DFMA R24, R22, -R10, R18 ;  /* 0x8000000a1618722b */ /* 0x000fe40000000012 */
[----:B------:R-:W-:-:S06]  /*1fd0*/  ISETP.GT.U32.OR P0, PT, R29, 0x7feffffe, P0 ;  /* 0x7feffffe1d00780c */ /* 0x000fcc0000704470 */
[----:B------:R-:W-:-:S07]  /*1fe0*/  DFMA R24, R20, R24, R22 ;  /* 0x000000181418722b */ /* 0x000fce0000000016 */
[----:B------:R-:W-:Y:S05]  /*1ff0*/  @P0 BRA `(.L_x_35) ;  /* 0x00000000006c0947 */ /* 0x000fea0003800000 */
[----:B------:R-:W-:-:S04]  /*2000*/  LOP3.LUT R6, R9, 0x7ff00000, RZ, 0xc0, !PT ;  /* 0x7ff0000009067812 */ /* 0x000fc800078ec0ff */
[CC--:B------:R-:W-:Y:S02]  /*2010*/  VIADDMNMX R7, R5.reuse, -R6.reuse, 0xb9600000, !PT ;  /* 0xb960000005077446 */ /* 0x0c0fe40007800906 */
[----:B------:R-:W-:Y:S01]  /*2020*/  ISETP.GE.U32.AND P0, PT, R5, R6, PT ;  /* 0x000000060500720c */ /* 0x000fe20003f06070 */
[----:B------:R-:W-:Y:S01]  /*2030*/  IMAD.MOV.U32 R6, RZ, RZ, RZ ;  /* 0x000000ffff067224 */ /* 0x000fe200078e00ff */
[----:B------:R-:W-:Y:S02]  /*2040*/  VIMNMX R5, PT, PT, R7, 0x46a00000, PT ;  /* 0x46a0000007057848 */ /* 0x000fe40003fe0100 */
[----:B------:R-:W-:-:S05]  /*2050*/  SEL R26, R26, 0x63400000, !P0 ;  /* 0x634000001a1a7807 */ /* 0x000fca0004000000 */
[----:B------:R-:W-:-:S05]  /*2060*/  IMAD.IADD R5, R5, 0x1, -R26 ;  /* 0x0000000105057824 */ /* 0x000fca00078e0a1a */
[----:B------:R-:W-:-:S06]  /*2070*/  IADD3 R7, PT, PT, R5, 0x7fe00000, RZ ;  /* 0x7fe0000005077810 */ /* 0x000fcc0007ffe0ff */
[----:B------:R-:W-:-:S10]  /*2080*/  DMUL R20, R24, R6 ;  /* 0x0000000618147228 */ /* 0x000fd40000000000 */
[----:B------:R-:W-:-:S13]  /*2090*/  FSETP.GTU.AND P0, PT, |R21|, 1.469367938527859385e-39, PT ;  /* 0x001000001500780b */ /* 0x000fda0003f0c200 */
[----:B------:R-:W-:Y:S05]  /*20a0*/  @P0 BRA `(.L_x_36) ;  /* 0x0000000000940947 */ /* 0x000fea0003800000 */
[----:B------:R-:W-:-:S06]  /*20b0*/  DFMA R10, R24, -R10, R18 ;  /* 0x8000000a180a722b */ /* 0x000fcc0000000012 */
[----:B------:R-:W-:-:S04]  /*20c0*/  IMAD.MOV.U32 R10, RZ, RZ, RZ ;  /* 0x000000ffff0a7224 */ /* 0x000fc800078e00ff */
[C---:B------:R-:W-:Y:S02]  /*20d0*/  FSETP.NEU.AND P0, PT, R11.reuse, RZ, PT ;  /* 0x000000ff0b00720b */ /* 0x040fe40003f0d000 */
[----:B------:R-:W-:-:S04]  /*20e0*/  LOP3.LUT R9, R11, 0x80000000, R9, 0x48, !PT ;  /* 0x800000000b097812 */ /* 0x000fc800078e4809 */
[----:B------:R-:W-:-:S07]  /*20f0*/  LOP3.LUT R11, R9, R7, RZ, 0xfc, !PT ;  /* 0x00000007090b7212 */ /* 0x000fce00078efcff */
[----:B------:R-:W-:Y:S05]  /*2100*/  @!P0 BRA `(.L_x_36) ;  /* 0x00000000007c8947 */ /* 0x000fea0003800000 */
[----:B------:R-:W-:Y:S01]  /*2110*/  IMAD.MOV R7, RZ, RZ, -R5 ;  /* 0x000000ffff077224 */ /* 0x000fe200078e0a05 */
[----:B------:R-:W-:Y:S01]  /*2120*/  DMUL.RP R10, R24, R10 ;  /* 0x0000000a180a7228 */ /* 0x000fe20000008000 */
[----:B------:R-:W-:Y:S01]  /*2130*/  IMAD.MOV.U32 R6, RZ, RZ, RZ ;  /* 0x000000ffff067224 */ /* 0x000fe200078e00ff */
[----:B------:R-:W-:-:S05]  /*2140*/  IADD3 R5, PT, PT, -R5, -0x43300000, RZ ;  /* 0xbcd0000005057810 */ /* 0x000fca0007ffe1ff */
[----:B------:R-:W-:-:S03]  /*2150*/  DFMA R6, R20, -R6, R24 ;  /* 0x800000061406722b */ /* 0x000fc60000000018 */
[----:B------:R-:W-:-:S07]  /*2160*/  LOP3.LUT R9, R11, R9, RZ, 0x3c, !PT ;  /* 0x000000090b097212 */ /* 0x000fce00078e3cff */
[----:B------:R-:W-:-:S04]  /*2170*/  FSETP.NEU.AND P0, PT, |R7|, R5, PT ;  /* 0x000000050700720b */ /* 0x000fc80003f0d200 */
[----:B------:R-:W-:Y:S02]  /*2180*/  FSEL R20, R10, R20, !P0 ;  /* 0x000000140a147208 */ /* 0x000fe40004000000 */
[----:B------:R-:W-:Y:S01]  /*2190*/  FSEL R21, R9, R21, !P0 ;  /* 0x0000001509157208 */ /* 0x000fe20004000000 */
[----:B------:R-:W-:Y:S06]  /*21a0*/  BRA `(.L_x_36) ;  /* 0x0000000000547947 */ /* 0x000fec0003800000 */
.L_x_35:
[----:B------:R-:W-:-:S14]  /*21b0*/  DSETP.NAN.AND P0, PT, R6, R6, PT ;  /* 0x000000060600722a */ /* 0x000fdc0003f08000 */
[----:B------:R-:W-:Y:S05]  /*21c0*/  @P0 BRA `(.L_x_37) ;  /* 0x0000000000440947 */ /* 0x000fea0003800000 */
[----:B------:R-:W-:-:S14]  /*21d0*/  DSETP.NAN.AND P0, PT, R8, R8, PT ;  /* 0x000000080800722a */ /* 0x000fdc0003f08000 */
[----:B------:R-:W-:Y:S05]  /*21e0*/  @P0 BRA `(.L_x_38) ;  /* 0x0000000000300947 */ /* 0x000fea0003800000 */
[----:B------:R-:W-:Y:S01]  /*21f0*/  ISETP.NE.AND P0, PT, R27, R28, PT ;  /* 0x0000001c1b00720c */ /* 0x000fe20003f05270 */
[----:B------:R-:W-:Y:S01]  /*2200*/  IMAD.MOV.U32 R21, RZ, RZ, -0x80000 ;  /* 0xfff80000ff157424 */ /* 0x000fe200078e00ff */
[----:B------:R-:W-:-:S11]  /*2210*/  MOV R20, 0x0 ;  /* 0x0000000000147802 */ /* 0x000fd60000000f00 */
[----:B------:R-:W-:Y:S05]  /*2220*/  @!P0 BRA `(.L_x_36) ;  /* 0x0000000000348947 */ /* 0x000fea0003800000 */
[----:B------:R-:W-:Y:S02]  /*2230*/  ISETP.NE.AND P0, PT, R27, 0x7ff00000, PT ;  /* 0x7ff000001b00780c */ /* 0x000fe40003f05270 */
[----:B------:R-:W-:Y:S02]  /*2240*/  LOP3.LUT R21, R7, 0x80000000, R9, 0x48, !PT ;  /* 0x8000000007157812 */ /* 0x000fe400078e4809 */
[----:B------:R-:W-:-:S13]  /*2250*/  ISETP.EQ.OR P0, PT, R28, RZ, !P0 ;  /* 0x000000ff1c00720c */ /* 0x000fda0004702670 */
[----:B------:R-:W-:Y:S01]  /*2260*/  @P0 LOP3.LUT R5, R21, 0x7ff00000, RZ, 0xfc, !PT ;  /* 0x7ff0000015050812 */ /* 0x000fe200078efcff */
[----:B------:R-:W-:Y:S02]  /*2270*/  @!P0 IMAD.MOV.U32 R20, RZ, RZ, RZ ;  /* 0x000000ffff148224 */ /* 0x000fe400078e00ff */
[----:B------:R-:W-:Y:S02]  /*2280*/  @P0 IMAD.MOV.U32 R20, RZ, RZ, RZ ;  /* 0x000000ffff140224 */ /* 0x000fe400078e00ff */
[----:B------:R-:W-:Y:S01]  /*2290*/  @P0 IMAD.MOV.U32 R21, RZ, RZ, R5 ;  /* 0x000000ffff150224 */ /* 0x000fe200078e0005 */
[----:B------:R-:W-:Y:S06]  /*22a0*/  BRA `(.L_x_36) ;  /* 0x0000000000147947 */ /* 0x000fec0003800000 */
.L_x_38:
[----:B------:R-:W-:Y:S02]  /*22b0*/  LOP3.LUT R21, R9, 0x80000, RZ, 0xfc, !PT ;  /* 0x0008000009157812 */ /* 0x000fe400078efcff */
[----:B------:R-:W-:Y:S01]  /*22c0*/  MOV R20, R8 ;  /* 0x0000000800147202 */ /* 0x000fe20000000f00 */
[----:B------:R-:W-:Y:S06]  /*22d0*/  BRA `(.L_x_36) ;  /* 0x0000000000087947 */ /* 0x000fec0003800000 */
.L_x_37:
[----:B------:R-:W-:Y:S01]  /*22e0*/  LOP3.LUT R21, R7, 0x80000, RZ, 0xfc, !PT ;  /* 0x0008000007157812 */ /* 0x000fe200078efcff */
[----:B------:R-:W-:-:S07]  /*22f0*/  IMAD.MOV.U32 R20, RZ, RZ, R6 ;  /* 0x000000ffff147224 */ /* 0x000fce00078e0006 */
.L_x_36:
[----:B------:R-:W-:Y:S05]  /*2300*/  BSYNC.RECONVERGENT B0 ;  /* 0x0000000000007941 */ /* 0x000fea0003800200 */
.L_x_34:
[----:B------:R-:W-:Y:S02]  /*2310*/  IMAD.MOV.U32 R6, RZ, RZ, R2 ;  /* 0x000000ffff067224 */ /* 0x000fe400078e0002 */
[----:B------:R-:W-:-:S04]  /*2320*/  IMAD.MOV.U32 R7, RZ, RZ, 0x0 ;  /* 0x00000000ff077424 */ /* 0x000fc800078e00ff */
[----:B------:R-:W-:Y:S05]  /*2330*/  RET.REL.NODEC R6 `(_Z22averageCentroidsKernelPfPdPiii) ;  /* 0xffffffdc06307950 */ /* 0x000fea0003c3ffff */
.L_x_39:
[----:B------:R-:W-:-:S00]  /*2340*/  BRA `(.L_x_39) ;  /* 0xfffffffc00fc7947 */ /* 0x000fc0000383ffff */
[----:B------:R-:W-:-:S00]  /*2350*/  NOP ;  /* 0x0000000000007918 */ /* 0x000fc00000000000 */
        /* <DEDUP_REMOVED lines=10> */
.L_x_134:


//--------------------- .text._Z32computeNewCentroidsKernel_SharedPKfPKiPdPiiii --------------------------
	.section	.text._Z32computeNewCentroidsKernel_SharedPKfPKiPdPiiii,"ax",@progbits
	.align	128
        .global         _Z32computeNewCentroidsKernel_SharedPKfPKiPdPiiii
        .type           _Z32computeNewCentroidsKernel_SharedPKfPKiPdPiiii,@function
        .size           _Z32computeNewCentroidsKernel_SharedPKfPKiPdPiiii,(.L_x_136 - _Z32computeNewCentroidsKernel_SharedPKfPKiPdPiiii)
        .other          _Z32computeNewCentroidsKernel_SharedPKfPKiPdPiiii,@"STO_CUDA_ENTRY STV_DEFAULT"
_Z32computeNewCentroidsKernel_SharedPKfPKiPdPiiii:
.text._Z32computeNewCentroidsKernel_SharedPKfPKiPdPiiii:
[----:B------:R-:W-:Y:S01]  /*0000*/  LDC R1, c[0x0][0x37c] ;  /* 0x0000df00ff017b82 */ /* 0x000fe20000000800 */
[----:B------:R-:W0:Y:S07]  /*0010*/  S2R R5, SR_TID.X ;  /* 0x0000000000057919 */ /* 0x000e2e0000002100 */
[----:B------:R-:W1:Y:S01]  /*0020*/  LDC R12, c[0x0][0x3a4] ;  /* 0x0000e900ff0c7b82 */ /* 0x000e620000000800 */
[----:B------:R-:W1:Y:S01]  /*0030*/  LDCU UR5, c[0x0][0x3a8] ;  /* 0x00007500ff0577ac */ /* 0x000e620008000800 */
[----:B------:R-:W-:Y:S01]  /*0040*/  MOV R0, 0x400 ;  /* 0x0000040000007802 */ /* 0x000fe20000000f00 */
[----:B------:R-:W2:Y:S01]  /*0050*/  S2R R3, SR_CgaCtaId ;  /* 0x0000000000037919 */ /* 0x000ea20000008800 */
[----:B------:R-:W-:Y:S04]  /*0060*/  BSSY.RECONVERGENT B0, `(.L_x_40) ;  /* 0x0000013000007945 */ /* 0x000fe80003800200 */
[----:B------:R-:W3:Y:S08]  /*0070*/  S2UR UR4, SR_CTAID.X ;  /* 0x00000000000479c3 */ /* 0x000ef00000002500 */
[----:B------:R-:W3:Y:S01]  /*0080*/  LDC R8, c[0x0][0x360] ;  /* 0x0000d800ff087b82 */ /* 0x000ee20000000800 */
[----:B-1----:R-:W-:-:S05]  /*0090*/  IMAD R6, R12, UR5, RZ ;  /* 0x000000050c067c24 */ /* 0x002fca000f8e02ff */
[C---:B0-----:R-:W-:Y:S02]  /*00a0*/  ISETP.GE.AND P1, PT, R5.reuse, R6, PT ;  /* 0x000000060500720c */ /* 0x041fe40003f26270 */
[----:B------:R-:W-:Y:S02]  /*00b0*/  ISETP.GE.AND P0, PT, R5, UR5, PT ;  /* 0x0000000505007c0c */ /* 0x000fe4000bf06270 */
[----:B--2---:R-:W-:-:S04]  /*00c0*/  LEA R13, R3, R0, 0x18 ;  /* 0x00000000030d7211 */ /* 0x004fc800078ec0ff */
[----:B------:R-:W-:Y:S01]  /*00d0*/  LEA R4, R6, R13, 0x2 ;  /* 0x0000000d06047211 */ /* 0x000fe200078e10ff */
[----:B---3--:R-:W-:-:S04]  /*00e0*/  IMAD R3, R8, UR4, R5 ;  /* 0x0000000408037c24 */ /* 0x008fc8000f8e0205 */
[----:B------:R-:W-:Y:S05]  /*00f0*/  @P1 BRA `(.L_x_41) ;  /* 0x0000000000241947 */ /* 0x000fea0003800000 */
[----:B------:R-:W0:Y:S01]  /*0100*/  S2R R9, SR_CgaCtaId ;  /* 0x0000000000097919 */ /* 0x000e220000008800 */
[----:B------:R-:W-:Y:S02]  /*0110*/  MOV R0, 0x400 ;  /* 0x0000040000007802 */ /* 0x000fe40000000f00 */
[----:B------:R-:W-:Y:S02]  /*0120*/  MOV R7, R5 ;  /* 0x0000000500077202 */ /* 0x000fe40000000f00 */
[----:B0-----:R-:W-:-:S07]  /*0130*/  LEA R0, R9, R0, 0x18 ;  /* 0x0000000009007211 */ /* 0x001fce00078ec0ff */
.L_x_42:
[----:B------:R-:W-:Y:S02]  /*0140*/  LEA R2, R7, R0, 0x2 ;  /* 0x0000000007027211 */ /* 0x000fe400078e10ff */
[----:B------:R-:W-:-:S03]  /*0150*/  IADD3 R7, PT, PT, R8, R7, RZ ;  /* 0x0000000708077210 */ /* 0x000fc60007ffe0ff */
[----:B------:R0:W-:Y:S01]  /*0160*/  STS [R2], RZ ;  /* 0x000000ff02007388 */ /* 0x0001e20000000800 */
[----:B------:R-:W-:-:S13]  /*0170*/  ISETP.GE.AND P1, PT, R7, R6, PT ;  /* 0x000000060700720c */ /* 0x000fda0003f26270 */
[----:B0-----:R-:W-:Y:S05]  /*0180*/  @!P1 BRA `(.L_x_42) ;  /* 0xfffffffc00ec9947 */ /* 0x001fea000383ffff */
.L_x_41:
[----:B------:R-:W-:Y:S05]  /*0190*/  BSYNC.RECONVERGENT B0 ;  /* 0x0000000000007941 */ /* 0x000fea0003800200 */
.L_x_40:
[----:B------:R-:W-:Y:S04]  /*01a0*/  BSSY.RECONVERGENT B0, `(.L_x_43) ;  /* 0x0000008000007945 */ /* 0x000fe80003800200 */
[----:B------:R-:W-:Y:S05]  /*01b0*/  @P0 BRA `(.L_x_44) ;  /* 0x0000000000180947 */ /* 0x000fea0003800000 */
[----:B------:R-:W-:-:S07]  /*01c0*/  MOV R7, R5 ;  /* 0x0000000500077202 */ /* 0x000fce0000000f00 */
.L_x_45:
[----:B------:R-:W-:Y:S02]  /*01d0*/  LEA R0, R7, R4, 0x2 ;  /* 0x0000000407007211 */ /* 0x000fe400078e10ff */
[----:B------:R-:W-:-:S03]  /*01e0*/  IADD3 R7, PT, PT, R8, R7, RZ ;  /* 0x0000000708077210 */ /* 0x000fc60007ffe0ff */
[----:B------:R0:W-:Y:S01]  /*01f0*/  STS [R0], RZ ;  /* 0x000000ff00007388 */ /* 0x0001e20000000800 */
[----:B------:R-:W-:-:S13]  /*0200*/  ISETP.GE.AND P0, PT, R7, UR5, PT ;  /* 0x0000000507007c0c */ /* 0x000fda000bf06270 */
[----:B0-----:R-:W-:Y:S05]  /*0210*/  @!P0 BRA `(.L_x_45) ;  /* 0xfffffffc00ec8947 */ /* 0x001fea000383ffff */
.L_x_44:
[----:B------:R-:W-:Y:S05]  /*0220*/  BSYNC.RECONVERGENT B0 ;  /* 0x0000000000007941 */ /* 0x000fea0003800200 */
.L_x_43:
[----:B------:R-:W0:Y:S01]  /*0230*/  LDCU UR4, c[0x0][0x3a0] ;  /* 0x00007400ff0477ac */ /* 0x000e220008000800 */
[----:B------:R-:W-:Y:S01]  /*0240*/  BSSY.RECONVERGENT B0, `(.L_x_46) ;  /* 0x0000132000007945 */ /* 0x000fe20003800200 */
[----:B------:R-:W1:Y:S01]  /*0250*/  LDCU.64 UR6, c[0x0][0x358] ;  /* 0x00006b00ff0677ac */ /* 0x000e620008000a00 */
[----:B0-----:R-:W-:Y:S01]  /*0260*/  MOV R2, UR4 ;  /* 0x0000000400027c02 */ /* 0x001fe20008000f00 */
[----:B------:R-:W-:Y:S03]  /*0270*/  BAR.SYNC.DEFER_BLOCKING 0x0 ;  /* 0x0000000000007b1d */ /* 0x000fe60000010000 */
[----:B------:R-:W-:-:S13]  /*0280*/  ISETP.GE.AND P0, PT, R3, R2, PT ;  /* 0x000000020300720c */ /* 0x000fda0003f06270 */
[----:B-1----:R-:W-:Y:S05]  /*0290*/  @P0 BRA `(.L_x_47) ;  /* 0x0000001000b00947 */ /* 0x002fea0003800000 */
[----:B------:R-:W0:Y:S02]  /*02a0*/  LDC.64 R10, c[0x0][0x388] ;  /* 0x0000e200ff0a7b82 */ /* 0x000e240000000a00 */
[----:B0-----:R-:W-:-:S06]  /*02b0*/  IMAD.WIDE R10, R3, 0x4, R10 ;  /* 0x00000004030a7825 */ /* 0x001fcc00078e020a */
[----:B------:R-:W2:Y:S01]  /*02c0*/  LDG.E.CONSTANT R11, desc[UR6][R10.64] ;  /* 0x000000060a0b7981 */ /* 0x000ea2000c1e9900 */
[----:B------:R-:W-:Y:S02]  /*02d0*/  ISETP.GE.AND P0, PT, R12, 0x1, PT ;  /* 0x000000010c00780c */ /* 0x000fe40003f06270 */
[----:B--2---:R-:W-:-:S05]  /*02e0*/  LEA R0, R11, R4, 0x2 ;  /* 0x000000040b007211 */ /* 0x004fca00078e10ff */
[----:B------:R0:W-:Y:S06]  /*02f0*/  ATOMS.POPC.INC.32 RZ, [R0+URZ] ;  /* 0x0000000000ff7f8c */ /* 0x0001ec000d8000ff */
[----:B------:R-:W-:Y:S05]  /*0300*/  @!P0 BRA `(.L_x_47) ;  /* 0x0000001000948947 */ /* 0x000fea0003800000 */
[C---:B------:R-:W-:Y:S01]  /*0310*/  ISETP.GE.U32.AND P0, PT, R12.reuse, 0x10, PT ;  /* 0x000000100c00780c */ /* 0x040fe20003f06070 */
[----:B------:R-:W-:Y:S02]  /*0320*/  HFMA2 R7, -RZ, RZ, 0, 0 ;  /* 0x00000000ff077431 */ /* 0x000fe400000001ff */
[----:B0-----:R-:W-:Y:S01]  /*0330*/  IMAD R0, R11, R12, RZ ;  /* 0x0000000c0b007224 */ /* 0x001fe200078e02ff */
[----:B------:R-:W-:-:S09]  /*0340*/  LOP3.LUT R11, R12, 0xf, RZ, 0xc0, !PT ;  /* 0x0000000f0c0b7812 */ /* 0x000fd200078ec0ff */
[----:B------:R-:W-:Y:S05]  /*0350*/  @!P0 BRA `(.L_x_48) ;  /* 0x0000000800348947 */ /* 0x000fea0003800000 */
[----:B------:R-:W-:Y:S02]  /*0360*/  LEA R10, R0, R13, 0x2 ;  /* 0x0000000d000a7211 */ /* 0x000fe400078e10ff */
[----:B------:R-:W-:Y:S02]  /*0370*/  LOP3.LUT R7, R12, 0x7ffffff0, RZ, 0xc0, !PT ;  /* 0x7ffffff00c077812 */ /* 0x000fe400078ec0ff */
[----:B------:R-:W-:Y:S02]  /*0380*/  MOV R9, R3 ;  /* 0x0000000300097202 */ /* 0x000fe40000000f00 */
[----:B------:R-:W-:Y:S02]  /*0390*/  IADD3 R10, PT, PT, R10, 0x20, RZ ;  /* 0x000000200a0a7810 */ /* 0x000fe40007ffe0ff */
[----:B------:R-:W-:-:S07]  /*03a0*/  IADD3 R16, PT, PT, -R7, RZ, RZ ;  /* 0x000000ff07107210 */ /* 0x000fce0007ffe1ff */
.L_x_81:
[----:B------:R-:W0:Y:S02]  /*03b0*/  LDC.64 R12, c[0x0][0x380] ;  /* 0x0000e000ff0c7b82 */ /* 0x000e240000000a00 */
[----:B0-----:R-:W-:-:S05]  /*03c0*/  IMAD.WIDE R12, R9, 0x4, R12 ;  /* 0x00000004090c7825 */ /* 0x001fca00078e020c */
[----:B------:R0:W5:Y:S01]  /*03d0*/  LDG.E.CONSTANT R17, desc[UR6][R12.64] ;  /* 0x000000060c117981 */ /* 0x000162000c1e9900 */
[----:B------:R-:W-:Y:S01]  /*03e0*/  BSSY.RECONVERGENT B1, `(.L_x_49) ;  /* 0x0000005000017945 */ /* 0x000fe20003800200 */
.L_x_50:
[----:B------:R-:W1:Y:S02]  /*03f0*/  LDS R14, [R10+-0x20] ;  /* 0xffffe0000a0e7984 */ /* 0x000e640000000800 */
[----:B-1---5:R-:W-:-:S05]  /*0400*/  FADD R15, R17, R14 ;  /* 0x0000000e110f7221 */ /* 0x022fca0000000000 */
[----:B------:R-:W1:Y:S02]  /*0410*/  ATOMS.CAST.SPIN P0, [R10+-0x20], R14, R15 ;  /* 0xffffe00e0a00758d */ /* 0x000e64000180000f */
[----:B-1----:R-:W-:Y:S05]  /*0420*/  @!P0 BRA `(.L_x_50) ;  /* 0xfffffffc00f08947 */ /* 0x002fea000383ffff */
[----:B------:R-:W-:Y:S05]  /*0430*/  BSYNC.RECONVERGENT B1 ;  /* 0x0000000000017941 */ /* 0x000fea0003800200 */
.L_x_49:
[----:B------:R-:W1:Y:S02]  /*0440*/  LDCU UR4, c[0x0][0x3a0] ;  /* 0x00007400ff0477ac */ /* 0x000e640008000800 */
[----:B-1----:R-:W-:-:S05]  /*0450*/  MOV R2, UR4 ;  /* 0x0000000400027c02 */ /* 0x002fca0008000f00 */
[----:B0-----:R-:W-:-:S05]  /*0460*/  IMAD.WIDE R12, R2, 0x4, R12 ;  /* 0x00000004020c7825 */ /* 0x001fca00078e020c */
[----:B------:R0:W5:Y:S01]  /*0470*/  LDG.E.CONSTANT R17, desc[UR6][R12.64] ;  /* 0x000000060c117981 */ /* 0x000162000c1e9900 */
[----:B------:R-:W-:Y:S01]  /*0480*/  BSSY.RECONVERGENT B1, `(.L_x_51) ;  /* 0x0000005000017945 */ /* 0x000fe20003800200 */
.L_x_52:
[----:B------:R-:W1:Y:S02]  /*0490*/  LDS R14, [R10+-0x1c] ;  /* 0xffffe4000a0e7984 */ /* 0x000e640000000800 */
[----:B-1---5:R-:W-:-:S05]  /*04a0*/  FADD R15, R17, R14 ;  /* 0x0000000e110f7221 */ /* 0x022fca0000000000 */
[----:B------:R-:W1:Y:S02]  /*04b0*/  ATOMS.CAST.SPIN P0, [R10+-0x1c], R14, R15 ;  /* 0xffffe40e0a00758d */ /* 0x000e64000180000f */
[----:B-1----:R-:W-:Y:S05]  /*04c0*/  @!P0 BRA `(.L_x_52) ;  /* 0xfffffffc00f08947 */ /* 0x002fea000383ffff */
[----:B------:R-:W-:Y:S05]  /*04d0*/  BSYNC.RECONVERGENT B1 ;  /* 0x0000000000017941 */ /* 0x000fea0003800200 */
.L_x_51:
[----:B0-----:R-:W-:-:S05]  /*04e0*/  IMAD.WIDE R12, R2, 0x4, R12 ;  /* 0x00000004020c7825 */ /* 0x001fca00078e020c */
[----:B------:R0:W5:Y:S01]  /*04f0*/  LDG.E.CONSTANT R17, desc[UR6][R12.64] ;  /* 0x000000060c117981 */ /* 0x000162000c1e9900 */
[----:B------:R-:W-:Y:S01]  /*0500*/  BSSY.RECONVERGENT B1, `(.L_x_53) ;  /* 0x0000005000017945 */ /* 0x000fe20003800200 */
.L_x_54:
[----:B------:R-:W1:Y:S02]  /*0510*/  LDS R14, [R10+-0x18] ;  /* 0xffffe8000a0e7984 */ /* 0x000e640000000800 */
[----:B-1---5:R-:W-:-:S05]  /*0520*/  FADD R15, R17, R14 ;  /* 0x0000000e110f7221 */ /* 0x022fca0000000000 */
[----:B------:R-:W1:Y:S02]  /*0530*/  ATOMS.CAST.SPIN P0, [R10+-0x18], R14, R15 ;  /* 0xffffe80e0a00758d */ /* 0x000e64000180000f */
[----:B-1----:R-:W-:Y:S05]  /*0540*/  @!P0 BRA `(.L_x_54) ;  /* 0xfffffffc00f08947 */ /* 0x002fea000383ffff */
[----:B------:R-:W-:Y:S05]  /*0550*/  BSYNC.RECONVERGENT B1 ;  /* 0x0000000000017941 */ /* 0x000fea0003800200 */
.L_x_53:
[----:B0-----:R-:W-:-:S05]  /*0560*/  IMAD.WIDE R12, R2, 0x4, R12 ;  /* 0x00000004020c7825 */ /* 0x001fca00078e020c */
[----:B------:R0:W5:Y:S01]  /*0570*/  LDG.E.CONSTANT R17, desc[UR6][R12.64] ;  /* 0x000000060c117981 */ /* 0x000162000c1e9900 */
[----:B------:R-:W-:Y:S01]  /*0580*/  BSSY.RECONVERGENT B1, `(.L_x_55) ;  /* 0x0000005000017945 */ /* 0x000fe20003800200 */
.L_x_56:
[----:B------:R-:W1:Y:S02]  /*0590*/  LDS R14, [R10+-0x14] ;  /* 0xffffec000a0e7984 */ /* 0x000e640000000800 */
[----:B-1---5:R-:W-:-:S05]  /*05a0*/  FADD R15, R17, R14 ;  /* 0x0000000e110f7221 */ /* 0x022fca0000000000 */
[----:B------:R-:W1:Y:S02]  /*05b0*/  ATOMS.CAST.SPIN P0, [R10+-0x14], R14, R15 ;  /* 0xffffec0e0a00758d */ /* 0x000e64000180000f */
[----:B-1----:R-:W-:Y:S05]  /*05c0*/  @!P0 BRA `(.L_x_56) ;  /* 0xfffffffc00f08947 */ /* 0x002fea000383ffff */
[----:B------:R-:W-:Y:S05]  /*05d0*/  BSYNC.RECONVERGENT B1 ;  /* 0x0000000000017941 */ /* 0x000fea0003800200 */
.L_x_55:
[----:B0-----:R-:W-:-:S05]  /*05e0*/  IMAD.WIDE R12, R2, 0x4, R12 ;  /* 0x00000004020c7825 */ /* 0x001fca00078e020c */
[----:B------:R0:W5:Y:S01]  /*05f0*/  LDG.E.CONSTANT R17, desc[UR6][R12.64] ;  /* 0x000000060c117981 */ /* 0x000162000c1e9900 */
[----:B------:R-:W-:Y:S01]  /*0600*/  BSSY.RECONVERGENT B1, `(.L_x_57) ;  /* 0x0000005000017945 */ /* 0x000fe20003800200 */
.L_x_58:
[----:B------:R-:W1:Y:S02]  /*0610*/  LDS R14, [R10+-0x10] ;  /* 0xfffff0000a0e7984 */ /* 0x000e640000000800 */
[----:B-1---5:R-:W-:-:S05]  /*0620*/  FADD R15, R17, R14 ;  /* 0x0000000e110f7221 */ /* 0x022fca0000000000 */
[----:B------:R-:W1:Y:S02]  /*0630*/  ATOMS.CAST.SPIN P0, [R10+-0x10], R14, R15 ;  /* 0xfffff00e0a00758d */ /* 0x000e64000180000f */
[----:B-1----:R-:W-:Y:S05]  /*0640*/  @!P0 BRA `(.L_x_58) ;  /* 0xfffffffc00f08947 */ /* 0x002fea000383ffff */
[----:B------:R-:W-:Y:S05]  /*0650*/  BSYNC.RECONVERGENT B1 ;  /* 0x0000000000017941 */ /* 0x000fea0003800200 */
.L_x_57:
[----:B0-----:R-:W-:-:S05]  /*0660*/  IMAD.WIDE R12, R2, 0x4, R12 ;  /* 0x00000004020c7825 */ /* 0x001fca00078e020c */
[----:B------:R0:W5:Y:S01]  /*0670*/  LDG.E.CONSTANT R17, desc[UR6][R12.64] ;  /* 0x000000060c117981 */ /* 0x000162000c1e9900 */
[----:B------:R-:W-:Y:S01]  /*0680*/  BSSY.RECONVERGENT B1, `(.L_x_59) ;  /* 0x0000005000017945 */ /* 0x000fe20003800200 */
.L_x_60:
[----:B------:R-:W1:Y:S02]  /*0690*/  LDS R14, [R10+-0xc] ;  /* 0xfffff4000a0e7984 */ /* 0x000e640000000800 */
[----:B-1---5:R-:W-:-:S05]  /*06a0*/  FADD R15, R17, R14 ;  /* 0x0000000e110f7221 */ /* 0x022fca0000000000 */
[----:B------:R-:W1:Y:S02]  /*06b0*/  ATOMS.CAST.SPIN P0, [R10+-0xc], R14, R15 ;  /* 0xfffff40e0a00758d */ /* 0x000e64000180000f */
[----:B-1----:R-:W-:Y:S05]  /*06c0*/  @!P0 BRA `(.L_x_60) ;  /* 0xfffffffc00f08947 */ /* 0x002fea000383ffff */
[----:B------:R-:W-:Y:S05]  /*06d0*/  BSYNC.RECONVERGENT B1 ;  /* 0x0000000000017941 */ /* 0x000fea0003800200 */
.L_x_59:
[----:B0-----:R-:W-:-:S05]  /*06e0*/  IMAD.WIDE R12, R2, 0x4, R12 ;  /* 0x00000004020c7825 */ /* 0x001fca00078e020c */
[----:B------:R0:W5:Y:S01]  /*06f0*/  LDG.E.CONSTANT R17, desc[UR6][R12.64] ;  /* 0x000000060c117981 */ /* 0x000162000c1e9900 */
[----:B------:R-:W-:Y:S01]  /*0700*/  BSSY.RECONVERGENT B1, `(.L_x_61) ;  /* 0x0000005000017945 */ /* 0x000fe20003800200 */
.L_x_62:
[----:B------:R-:W1:Y:S02]  /*0710*/  LDS R14, [R10+-0x8] ;  /* 0xfffff8000a0e7984 */ /* 0x000e640000000800 */
[----:B-1---5:R-:W-:-:S05]  /*0720*/  FADD R15, R17, R14 ;  /* 0x0000000e110f7221 */ /* 0x022fca0000000000 */
[----:B------:R-:W1:Y:S02]  /*0730*/  ATOMS.CAST.SPIN P0, [R10+-0x8], R14, R15 ;  /* 0xfffff80e0a00758d */ /* 0x000e64000180000f */
[----:B-1----:R-:W-:Y:S05]  /*0740*/  @!P0 BRA `(.L_x_62) ;  /* 0xfffffffc00f08947 */ /* 0x002fea000383ffff */
[----:B------:R-:W-:Y:S05]  /*0750*/  BSYNC.RECONVERGENT B1 ;  /* 0x0000000000017941 */ /* 0x000fea0003800200 */
.L_x_61:
[----:B0-----:R-:W-:-:S05]  /*0760*/  IMAD.WIDE R12, R2, 0x4, R12 ;  /* 0x00000004020c7825 */ /* 0x001fca00078e020c */
[----:B------:R0:W5:Y:S01]  /*0770*/  LDG.E.CONSTANT R17, desc[UR6][R12.64] ;  /* 0x000000060c117981 */ /* 0x000162000c1e9900 */
[----:B------:R-:W-:Y:S01]  /*0780*/  BSSY.RECONVERGENT B1, `(.L_x_63) ;  /* 0x0000005000017945 */ /* 0x000fe20003800200 */
.L_x_64:
[----:B------:R-:W1:Y:S02]  /*0790*/  LDS R14, [R10+-0x4] ;  /* 0xfffffc000a0e7984 */ /* 0x000e640000000800 */
[----:B-1---5:R-:W-:-:S05]  /*07a0*/  FADD R15, R17, R14 ;  /* 0x0000000e110f7221 */ /* 0x022fca0000000000 */
[----:B------:R-:W1:Y:S02]  /*07b0*/  ATOMS.CAST.SPIN P0, [R10+-0x4], R14, R15 ;  /* 0xfffffc0e0a00758d */ /* 0x000e64000180000f */
[----:B-1----:R-:W-:Y:S05]  /*07c0*/  @!P0 BRA `(.L_x_64) ;  /* 0xfffffffc00f08947 */ /* 0x002fea000383ffff */
[----:B------:R-:W-:Y:S05]  /*07d0*/  BSYNC.RECONVERGENT B1 ;  /* 0x0000000000017941 */ /* 0x000fea0003800200 */
.L_x_63:
[----:B0-----:R-:W-:-:S05]  /*07e0*/  IMAD.WIDE R12, R2, 0x4, R12 ;  /* 0x00000004020c7825 */ /* 0x001fca00078e020c */
[----:B------:R0:W5:Y:S01]  /*07f0*/  LDG.E.CONSTANT R17, desc[UR6][R12.64] ;  /* 0x000000060c117981 */ /* 0x000162000c1e9900 */
[----:B------:R-:W-:Y:S01]  /*0800*/  BSSY.RECONVERGENT B1, `(.L_x_65) ;  /* 0x0000005000017945 */ /* 0x000fe20003800200 */
.L_x_66:
[----:B------:R-:W1:Y:S02]  /*0810*/  LDS R14, [R10] ;  /* 0x000000000a0e7984 */ /* 0x000e640000000800 */
[----:B-1---5:R-:W-:-:S05]  /*0820*/  FADD R15, R17, R14 ;  /* 0x0000000e110f7221 */ /* 0x022fca0000000000 */
[----:B------:R-:W1:Y:S02]  /*0830*/  ATOMS.CAST.SPIN P0, [R10], R14, R15 ;  /* 0x0000000e0a00758d */ /* 0x000e64000180000f */
[----:B-1----:R-:W-:Y:S05]  /*0840*/  @!P0 BRA `(.L_x_66) ;  /* 0xfffffffc00f08947 */ /* 0x002fea000383ffff */
[----:B------:R-:W-:Y:S05]  /*0850*/  BSYNC.RECONVERGENT B1 ;  /* 0x0000000000017941 */ /* 0x000fea0003800200 */
.L_x_65:
[----:B0-----:R-:W-:-:S05]  /*0860*/  IMAD.WIDE R12, R2, 0x4, R12 ;  /* 0x00000004020c7825 */ /* 0x001fca00078e020c */
[----:B------:R0:W5:Y:S01]  /*0870*/  LDG.E.CONSTANT R17, desc[UR6][R12.64] ;  /* 0x000000060c117981 */ /* 0x000162000c1e9900 */
[----:B------:R-:W-:Y:S01]  /*0880*/  BSSY.RECONVERGENT B1, `(.L_x_67) ;  /* 0x0000005000017945 */ /* 0x000fe20003800200 */
.L_x_68:
[----:B------:R-:W1:Y:S02]  /*0890*/  LDS R14, [R10+0x4] ;  /* 0x000004000a0e7984 */ /* 0x000e640000000800 */
[----:B-1---5:R-:W-:-:S05]  /*08a0*/  FADD R15, R17, R14 ;  /* 0x0000000e110f7221 */ /* 0x022fca0000000000 */
[----:B------:R-:W1:Y:S02]  /*08b0*/  ATOMS.CAST.SPIN P0, [R10+0x4], R14, R15 ;  /* 0x0000040e0a00758d */ /* 0x000e64000180000f */
[----:B-1----:R-:W-:Y:S05]  /*08c0*/  @!P0 BRA `(.L_x_68) ;  /* 0xfffffffc00f08947 */ /* 0x002fea000383ffff */
[----:B------:R-:W-:Y:S05]  /*08d0*/  BSYNC.RECONVERGENT B1 ;  /* 0x0000000000017941 */ /* 0x000fea0003800200 */
.L_x_67:
[----:B0-----:R-:W-:-:S05]  /*08e0*/  IMAD.WIDE R12, R2, 0x4, R12 ;  /* 0x00000004020c7825 */ /* 0x001fca00078e020c */
[----:B------:R0:W5:Y:S01]  /*08f0*/  LDG.E.CONSTANT R17, desc[UR6][R12.64] ;  /* 0x000000060c117981 */ /* 0x000162000c1e9900 */
[----:B------:R-:W-:Y:S01]  /*0900*/  BSSY.RECONVERGENT B1, `(.L_x_69) ;  /* 0x0000005000017945 */ /* 0x000fe20003800200 */
.L_x_70:
[----:B------:R-:W1:Y:S02]  /*0910*/  LDS R14, [R10+0x8] ;  /* 0x000008000a0e7984 */ /* 0x000e640000000800 */
[----:B-1---5:R-:W-:-:S05]  /*0920*/  FADD R15, R17, R14 ;  /* 0x0000000e110f7221 */ /* 0x022fca0000000000 */
[----:B------:R-:W1:Y:S02]  /*0930*/  ATOMS.CAST.SPIN P0, [R10+0x8], R14, R15 ;  /* 0x0000080e0a00758d */ /* 0x000e64000180000f */
[----:B-1----:R-:W-:Y:S05]  /*0940*/  @!P0 BRA `(.L_x_70) ;  /* 0xfffffffc00f08947 */ /* 0x002fea000383ffff */
[----:B------:R-:W-:Y:S05]  /*0950*/  BSYNC.RECONVERGENT B1 ;  /* 0x0000000000017941 */ /* 0x000fea0003800200 */
.L_x_69:
[----:B0-----:R-:W-:-:S05]  /*0960*/  IMAD.WIDE R12, R2, 0x4, R12 ;  /* 0x00000004020c7825 */ /* 0x001fca00078e020c */
[----:B------:R0:W5:Y:S01]  /*0970*/  LDG.E.CONSTANT R17, desc[UR6][R12.64] ;  /* 0x000000060c117981 */ /* 0x000162000c1e9900 */
[----:B------:R-:W-:Y:S01]  /*0980*/  BSSY.RECONVERGENT B1, `(.L_x_71) ;  /* 0x0000005000017945 */ /* 0x000fe20003800200 */
.L_x_72:
[----:B------:R-:W1:Y:S02]  /*0990*/  LDS R14, [R10+0xc] ;  /* 0x00000c000a0e7984 */ /* 0x000e640000000800 */
[----:B-1---5:R-:W-:-:S05]  /*09a0*/  FADD R15, R17, R14 ;  /* 0x0000000e110f7221 */ /* 0x022fca0000000000 */
[----:B------:R-:W1:Y:S02]  /*09b0*/  ATOMS.CAST.SPIN P0, [R10+0xc], R14, R15 ;  /* 0x00000c0e0a00758d */ /* 0x000e64000180000f */
[----:B-1----:R-:W-:Y:S05]  /*09c0*/  @!P0 BRA `(.L_x_72) ;  /* 0xfffffffc00f08947 */ /* 0x002fea000383ffff */
[----:B------:R-:W-:Y:S05]  /*09d0*/  BSYNC.RECONVERGENT B1 ;  /* 0x0000000000017941 */ /* 0x000fea0003800200 */
.L_x_71:
[----:B0-----:R-:W-:-:S05]  /*09e0*/  IMAD.WIDE R12, R2, 0x4, R12 ;  /* 0x00000004020c7825 */ /* 0x001fca00078e020c */
[----:B------:R0:W5:Y:S01]  /*09f0*/  LDG.E.CONSTANT R17, desc[UR6][R12.64] ;  /* 0x000000060c117981 */ /* 0x000162000c1e9900 */
[----:B------:R-:W-:Y:S01]  /*0a00*/  BSSY.RECONVERGENT B1, `(.L_x_73) ;  /* 0x0000005000017945 */ /* 0x000fe20003800200 */
.L_x_74:
[----:B------:R-:W1:Y:S02]  /*0a10*/  LDS R14, [R10+0x10] ;  /* 0x000010000a0e7984 */ /* 0x000e640000000800 */
[----:B-1---5:R-:W-:-:S05]  /*0a20*/  FADD R15, R17, R14 ;  /* 0x0000000e110f7221 */ /* 0x022fca0000000000 */
[----:B------:R-:W1:Y:S02]  /*0a30*/  ATOMS.CAST.SPIN P0, [R10+0x10], R14, R15 ;  /* 0x0000100e0a00758d */ /* 0x000e64000180000f */
[----:B-1----:R-:W-:Y:S05]  /*0a40*/  @!P0 BRA `(.L_x_74) ;  /* 0xfffffffc00f08947 */ /* 0x002fea000383ffff */
[----:B------:R-:W-:Y:S05]  /*0a50*/  BSYNC.RECONVERGENT B1 ;  /* 0x0000000000017941 */ /* 0x000fea0003800200 */
.L_x_73:
[----:B0-----:R-:W-:-:S05]  /*0a60*/  IMAD.WIDE R12, R2, 0x4, R12 ;  /* 0x00000004020c7825 */ /* 0x001fca00078e020c */
[----:B------:R0:W5:Y:S01]  /*0a70*/  LDG.E.CONSTANT R17, desc[UR6][R12.64] ;  /* 0x000000060c117981 */ /* 0x000162000c1e9900 */
[----:B------:R-:W-:Y:S01]  /*0a80*/  BSSY.RECONVERGENT B1, `(.L_x_75) ;  /* 0x0000005000017945 */ /* 0x000fe20003800200 */
.L_x_76:
[----:B------:R-:W1:Y:S02]  /*0a90*/  LDS R14, [R10+0x14] ;  /* 0x000014000a0e7984 */ /* 0x000e640000000800 */
[----:B-1---5:R-:W-:-:S05]  /*0aa0*/  FADD R15, R17, R14 ;  /* 0x0000000e110f7221 */ /* 0x022fca0000000000 */
[----:B------:R-:W1:Y:S02]  /*0ab0*/  ATOMS.CAST.SPIN P0, [R10+0x14], R14, R15 ;  /* 0x0000140e0a00758d */ /* 0x000e64000180000f */
[----:B-1----:R-:W-:Y:S05]  /*0ac0*/  @!P0 BRA `(.L_x_76) ;  /* 0xfffffffc00f08947 */ /* 0x002fea000383ffff */
[----:B------:R-:W-:Y:S05]  /*0ad0*/  BSYNC.RECONVERGENT B1 ;  /* 0x0000000000017941 */ /* 0x000fea0003800200 */
.L_x_75:
[----:B0-----:R-:W-:-:S05]  /*0ae0*/  IMAD.WIDE R12, R2, 0x4, R12 ;  /* 0x00000004020c7825 */ /* 0x001fca00078e020c */
[----:B------:R0:W5:Y:S01]  /*0af0*/  LDG.E.CONSTANT R17, desc[UR6][R12.64] ;  /* 0x000000060c117981 */ /* 0x000162000c1e9900 */
[----:B------:R-:W-:Y:S01]  /*0b00*/  BSSY.RECONVERGENT B1, `(.L_x_77) ;  /* 0x0000005000017945 */ /* 0x000fe20003800200 */
.L_x_78:
[----:B------:R-:W1:Y:S02]  /*0b10*/  LDS R14, [R10+0x18] ;  /* 0x000018000a0e7984 */ /* 0x000e640000000800 */
[----:B-1---5:R-:W-:-:S05]  /*0b20*/  FADD R15, R17, R14 ;  /* 0x0000000e110f7221 */ /* 0x022fca0000000000 */
[----:B------:R-:W1:Y:S02]  /*0b30*/  ATOMS.CAST.SPIN P0, [R10+0x18], R14, R15 ;  /* 0x0000180e0a00758d */ /* 0x000e64000180000f */
[----:B-1----:R-:W-:Y:S05]  /*0b40*/  @!P0 BRA `(.L_x_78) ;  /* 0xfffffffc00f08947 */ /* 0x002fea000383ffff */
[----:B------:R-:W-:Y:S05]  /*0b50*/  BSYNC.RECONVERGENT B1 ;  /* 0x0000000000017941 */ /* 0x000fea0003800200 */
.L_x_77:
[----:B0-----:R-:W-:-:S05]  /*0b60*/  IMAD.WIDE R12, R2, 0x4, R12 ;  /* 0x00000004020c7825 */ /* 0x001fca00078e020c */
[----:B------:R0:W5:Y:S01]  /*0b70*/  LDG.E.CONSTANT R15, desc[UR6][R12.64] ;  /* 0x000000060c0f7981 */ /* 0x000162000c1e9900 */
[----:B------:R-:W-:Y:S01]  /*0b80*/  BSSY.RECONVERGENT B1, `(.L_x_79) ;  /* 0x0000005000017945 */ /* 0x000fe20003800200 */
.L_x_80:
[----:B0-----:R-:W0:Y:S02]  /*0b90*/  LDS R12, [R10+0x1c] ;  /* 0x00001c000a0c7984 */ /* 0x001e240000000800 */
[----:B0----5:R-:W-:-:S05]  /*0ba0*/  FADD R13, R15, R12 ;  /* 0x0000000c0f0d7221 */ /* 0x021fca0000000000 */
[----:B------:R-:W0:Y:S02]  /*0bb0*/  ATOMS.CAST.SPIN P0, [R10+0x1c], R12, R13 ;  /* 0x00001c0c0a00758d */ /* 0x000e24000180000d */
[----:B0-----:R-:W-:Y:S05]  /*0bc0*/  @!P0 BRA `(.L_x_80) ;  /* 0xfffffffc00f08947 */ /* 0x001fea000383ffff */
[----:B------:R-:W-:Y:S05]  /*0bd0*/  BSYNC.RECONVERGENT B1 ;  /* 0x0000000000017941 */ /* 0x000fea0003800200 */
.L_x_79:
[----:B------:R-:W-:Y:S02]  /*0be0*/  IADD3 R16, PT, PT, R16, 0x10, RZ ;  /* 0x0000001010107810 */ /* 0x000fe40007ffe0ff */
[----:B------:R-:W-:Y:S02]  /*0bf0*/  LEA R9, R2, R9, 0x4 ;  /* 0x0000000902097211 */ /* 0x000fe400078e20ff */
[----:B------:R-:W-:Y:S02]  /*0c00*/  ISETP.NE.AND P0, PT, R16, RZ, PT ;  /* 0x000000ff1000720c */ /* 0x000fe40003f05270 */
[----:B------:R-:W-:-:S11]  /*0c10*/  IADD3 R10, PT, PT, R10, 0x40, RZ ;  /* 0x000000400a0a7810 */ /* 0x000fd60007ffe0ff */
[----:B------:R-:W-:Y:S05]  /*0c20*/  @P0 BRA `(.L_x_81) ;  /* 0xfffffff400e00947 */ /* 0x000fea000383ffff */
.L_x_48:
[----:B------:R-:W-:-:S13]  /*0c30*/  ISETP.NE.AND P0, PT, R11, RZ, PT ;  /* 0x000000ff0b00720c */ /* 0x000fda0003f05270 */
[----:B------:R-:W-:Y:S05]  /*0c40*/  @!P0 BRA `(.L_x_47) ;  /* 0x0000000800448947 */ /* 0x000fea0003800000 */
[----:B------:R-:W0:Y:S01]  /*0c50*/  LDC R9, c[0x0][0x3a4] ;  /* 0x0000e900ff097b82 */ /* 0x000e220000000800 */
[----:B------:R-:W-:Y:S02]  /*0c60*/  ISETP.GE.U32.AND P0, PT, R11, 0x8, PT ;  /* 0x000000080b00780c */ /* 0x000fe40003f06070 */
[----:B0-----:R-:W-:-:S11]  /*0c70*/  LOP3.LUT R11, R9, 0x7, RZ, 0xc0, !PT ;  /* 0x00000007090b7812 */ /* 0x001fd600078ec0ff */
[----:B------:R-:W-:Y:S05]  /*0c80*/  @!P0 BRA `(.L_x_82) ;  /* 0x0000000400208947 */ /* 0x000fea0003800000 */
[----:B------:R-:W0:Y:S01]  /*0c90*/  LDC.64 R12, c[0x0][0x380] ;  /* 0x0000e000ff0c7b82 */ /* 0x000e220000000a00 */
[----:B------:R-:W-:-:S04]  /*0ca0*/  IMAD R15, R7, R2, R3 ;  /* 0x00000002070f7224 */ /* 0x000fc800078e0203 */
[----:B0-----:R-:W-:-:S05]  /*0cb0*/  IMAD.WIDE R12, R15, 0x4, R12 ;  /* 0x000000040f0c7825 */ /* 0x001fca00078e020c */
[----:B------:R0:W5:Y:S01]  /*0cc0*/  LDG.E.CONSTANT R17, desc[UR6][R12.64] ;  /* 0x000000060c117981 */ /* 0x000162000c1e9900 */
[----:B------:R-:W1:Y:S01]  /*0cd0*/  S2UR UR5, SR_CgaCtaId ;  /* 0x00000000000579c3 */ /* 0x000e620000008800 */
[----:B------:R-:W-:Y:S01]  /*0ce0*/  UMOV UR4, 0x400 ;  /* 0x0000040000047882 */ /* 0x000fe20000000000 */
[----:B------:R-:W-:Y:S01]  /*0cf0*/  IADD3 R10, PT, PT, R0, R7, RZ ;  /* 0x00000007000a7210 */ /* 0x000fe20007ffe0ff */
[----:B------:R-:W-:Y:S01]  /*0d00*/  BSSY.RECONVERGENT B1, `(.L_x_83) ;  /* 0x0000007000017945 */ /* 0x000fe20003800200 */
[----:B-1----:R-:W-:-:S06]  /*0d10*/  ULEA UR4, UR5, UR4, 0x18 ;  /* 0x0000000405047291 */ /* 0x002fcc000f8ec0ff */
[----:B0-----:R-:W-:-:S07]  /*0d20*/  LEA R10, R10, UR4, 0x2 ;  /* 0x000000040a0a7c11 */ /* 0x001fce000f8e10ff */
.L_x_84:
[----:B------:R-:W0:Y:S02]  /*0d30*/  LDS R14, [R10] ;  /* 0x000000000a0e7984 */ /* 0x000e240000000800 */
[----:B0----5:R-:W-:-:S05]  /*0d40*/  FADD R15, R17, R14 ;  /* 0x0000000e110f7221 */ /* 0x021fca0000000000 */
[----:B------:R-:W0:Y:S02]  /*0d50*/  ATOMS.CAST.SPIN P0, [R10], R14, R15 ;  /* 0x0000000e0a00758d */ /* 0x000e24000180000f */
[----:B0-----:R-:W-:Y:S05]  /*0d60*/  @!P0 BRA `(.L_x_84) ;  /* 0xfffffffc00f08947 */ /* 0x001fea000383ffff */
[----:B------:R-:W-:Y:S05]  /*0d70*/  BSYNC.RECONVERGENT B1 ;  /* 0x0000000000017941 */ /* 0x000fea0003800200 */
.L_x_83:
[----:B------:R-:W-:-:S05]  /*0d80*/  IMAD.WIDE R12, R2, 0x4, R12 ;  /* 0x00000004020c7825 */ /* 0x000fca00078e020c */
[----:B------:R0:W5:Y:S01]  /*0d90*/  LDG.E.CONSTANT R17, desc[UR6][R12.64] ;  /* 0x000000060c117981 */ /* 0x000162000c1e9900 */
[----:B------:R-:W-:Y:S01]  /*0da0*/  BSSY.RECONVERGENT B1, `(.L_x_85) ;  /* 0x0000005000017945 */ /* 0x000fe20003800200 */
.L_x_86:
[----:B------:R-:W1:Y:S02]  /*0db0*/  LDS R14, [R10+0x4] ;  /* 0x000004000a0e7984 */ /* 0x000e640000000800 */
[----:B-1---5:R-:W-:-:S05]  /*0dc0*/  FADD R15, R17, R14 ;  /* 0x0000000e110f7221 */ /* 0x022fca0000000000 */
[----:B------:R-:W1:Y:S02]  /*0dd0*/  ATOMS.CAST.SPIN P0, [R10+0x4], R14, R15 ;  /* 0x0000040e0a00758d */ /* 0x000e64000180000f */
[----:B-1----:R-:W-:Y:S05]  /*0de0*/  @!P0 BRA `(.L_x_86) ;  /* 0xfffffffc00f08947 */ /* 0x002fea000383ffff */
[----:B------:R-:W-:Y:S05]  /*0df0*/  BSYNC.RECONVERGENT B1 ;  /* 0x0000000000017941 */ /* 0x000fea0003800200 */
.L_x_85:
[----:B0-----:R-:W-:-:S05]  /*0e00*/  IMAD.WIDE R12, R2, 0x4, R12 ;  /* 0x00000004020c7825 */ /* 0x001fca00078e020c */
[----:B------:R0:W5:Y:S01]  /*0e10*/  LDG.E.CONSTANT R17, desc[UR6][R12.64] ;  /* 0x000000060c117981 */ /* 0x000162000c1e9900 */
[----:B------:R-:W-:Y:S01]  /*0e20*/  BSSY.RECONVERGENT B1, `(.L_x_87) ;  /* 0x0000005000017945 */ /* 0x000fe20003800200 */
.L_x_88:
[----:B------:R-:W1:Y:S02]  /*0e30*/  LDS R14, [R10+0x8] ;  /* 0x000008000a0e7984 */ /* 0x000e640000000800 */
[----:B-1---5:R-:W-:-:S05]  /*0e40*/  FADD R15, R17, R14 ;  /* 0x0000000e110f7221 */ /* 0x022fca0000000000 */
[----:B------:R-:W1:Y:S02]  /*0e50*/  ATOMS.CAST.SPIN P0, [R10+0x8], R14, R15 ;  /* 0x0000080e0a00758d */ /* 0x000e64000180000f */
[----:B-1----:R-:W-:Y:S05]  /*0e60*/  @!P0 BRA `(.L_x_88) ;  /* 0xfffffffc00f08947 */ /* 0x002fea000383ffff */
[----:B------:R-:W-:Y:S05]  /*0e70*/  BSYNC.RECONVERGENT B1 ;  /* 0x0000000000017941 */ /* 0x000fea0003800200 */
.L_x_87:
[----:B0-----:R-:W-:-:S05]  /*0e80*/  IMAD.WIDE R12, R2, 0x4, R12 ;  /* 0x00000004020c7825 */ /* 0x001fca00078e020c */
[----:B------:R0:W5:Y:S01]  /*0e90*/  LDG.E.CONSTANT R17, desc[UR6][R12.64] ;  /* 0x000000060c117981 */ /* 0x000162000c1e9900 */
[----:B------:R-:W-:Y:S01]  /*0ea0*/  BSSY.RECONVERGENT B1, `(.L_x_89) ;  /* 0x0000005000017945 */ /* 0x000fe20003800200 */
.L_x_90:
[----:B------:R-:W1:Y:S02]  /*0eb0*/  LDS R14, [R10+0xc] ;  /* 0x00000c000a0e7984 */ /* 0x000e640000000800 */
[----:B-1---5:R-:W-:-:S05]  /*0ec0*/  FADD R15, R17, R14 ;  /* 0x0000000e110f7221 */ /* 0x022fca0000000000 */
[----:B------:R-:W1:Y:S02]  /*0ed0*/  ATOMS.CAST.SPIN P0, [R10+0xc], R14, R15 ;  /* 0x00000c0e0a00758d */ /* 0x000e64000180000f */
[----:B-1----:R-:W-:Y:S05]  /*0ee0*/  @!P0 BRA `(.L_x_90) ;  /* 0xfffffffc00f08947 */ /* 0x002fea000383ffff */
[----:B------:R-:W-:Y:S05]  /*0ef0*/  BSYNC.RECONVERGENT B1 ;  /* 0x0000000000017941 */ /* 0x000fea0003800200 */
.L_x_89:
[----:B0-----:R-:W-:-:S05]  /*0f00*/  IMAD.WIDE R12, R2, 0x4, R12 ;  /* 0x00000004020c7825 */ /* 0x001fca00078e020c */
[----:B------:R0:W5:Y:S01]  /*0f10*/  LDG.E.CONSTANT R17, desc[UR6][R12.64] ;  /* 0x000000060c117981 */ /* 0x000162000c1e9900 */
[----:B------:R-:W-:Y:S01]  /*0f20*/  BSSY.RECONVERGENT B1, `(.L_x_91) ;  /* 0x0000005000017945 */ /* 0x000fe20003800200 */
.L_x_92:
[----:B------:R-:W1:Y:S02]  /*0f30*/  LDS R14, [R10+0x10] ;  /* 0x000010000a0e7984 */ /* 0x000e640000000800 */
[----:B-1---5:R-:W-:-:S05]  /*0f40*/  FADD R15, R17, R14 ;  /* 0x0000000e110f7221 */ /* 0x022fca0000000000 */
[----:B------:R-:W1:Y:S02]  /*0f50*/  ATOMS.CAST.SPIN P0, [R10+0x10], R14, R15 ;  /* 0x0000100e0a00758d */ /* 0x000e64000180000f */
[----:B-1----:R-:W-:Y:S05]  /*0f60*/  @!P0 BRA `(.L_x_92) ;  /* 0xfffffffc00f08947 */ /* 0x002fea000383ffff */
[----:B------:R-:W-:Y:S05]  /*0f70*/  BSYNC.RECONVERGENT B1 ;  /* 0x0000000000017941 */ /* 0x000fea0003800200 */
.L_x_91:
[----:B0-----:R-:W-:-:S05]  /*0f80*/  IMAD.WIDE R12, R2, 0x4, R12 ;  /* 0x00000004020c7825 */ /* 0x001fca00078e020c */
[----:B------:R0:W5:Y:S01]  /*0f90*/  LDG.E.CONSTANT R17, desc[UR6][R12.64] ;  /* 0x000000060c117981 */ /* 0x000162000c1e9900 */
[----:B------:R-:W-:Y:S01]  /*0fa0*/  BSSY.RECONVERGENT B1, `(.L_x_93) ;  /* 0x0000005000017945 */ /* 0x000fe20003800200 */
.L_x_94:
[----:B------:R-:W1:Y:S02]  /*0fb0*/  LDS R14, [R10+0x14] ;  /* 0x000014000a0e7984 */ /* 0x000e640000000800 */
[----:B-1---5:R-:W-:-:S05]  /*0fc0*/  FADD R15, R17, R14 ;  /* 0x0000000e110f7221 */ /* 0x022fca0000000000 */
[----:B------:R-:W1:Y:S02]  /*0fd0*/  ATOMS.CAST.SPIN P0, [R10+0x14], R14, R15 ;  /* 0x0000140e0a00758d */ /* 0x000e64000180000f */
[----:B-1----:R-:W-:Y:S05]  /*0fe0*/  @!P0 BRA `(.L_x_94) ;  /* 0xfffffffc00f08947 */ /* 0x002fea000383ffff */
[----:B------:R-:W-:Y:S05]  /*0ff0*/  BSYNC.RECONVERGENT B1 ;  /* 0x0000000000017941 */ /* 0x000fea0003800200 */
.L_x_93:
[----:B0-----:R-:W-:-:S05]  /*1000*/  IMAD.WIDE R12, R2, 0x4, R12 ;  /* 0x00000004020c7825 */ /* 0x001fca00078e020c */
[----:B------:R0:W5:Y:S01]  /*1010*/  LDG.E.CONSTANT R17, desc[UR6][R12.64] ;  /* 0x000000060c117981 */ /* 0x000162000c1e9900 */
[----:B------:R-:W-:Y:S01]  /*1020*/  BSSY.RECONVERGENT B1, `(.L_x_95) ;  /* 0x0000005000017945 */ /* 0x000fe20003800200 */
.L_x_96:
[----:B------:R-:W1:Y:S02]  /*1030*/  LDS R14, [R10+0x18] ;  /* 0x000018000a0e7984 */ /* 0x000e640000000800 */
[----:B-1---5:R-:W-:-:S05]  /*1040*/  FADD R15, R17, R14 ;  /* 0x0000000e110f7221 */ /* 0x022fca0000000000 */
[----:B------:R-:W1:Y:S02]  /*1050*/  ATOMS.CAST.SPIN P0, [R10+0x18], R14, R15 ;  /* 0x0000180e0a00758d */ /* 0x000e64000180000f */
[----:B-1----:R-:W-:Y:S05]  /*1060*/  @!P0 BRA `(.L_x_96) ;  /* 0xfffffffc00f08947 */ /* 0x002fea000383ffff */
[----:B------:R-:W-:Y:S05]  /*1070*/  BSYNC.RECONVERGENT B1 ;  /* 0x0000000000017941 */ /* 0x000fea0003800200 */
.L_x_95:
[----:B0-----:R-:W-:-:S05]  /*1080*/  IMAD.WIDE R12, R2, 0x4, R12 ;  /* 0x00000004020c7825 */ /* 0x001fca00078e020c */
[----:B------:R0:W5:Y:S01]  /*1090*/  LDG.E.CONSTANT R15, desc[UR6][R12.64] ;  /* 0x000000060c0f7981 */ /* 0x000162000c1e9900 */
[----:B------:R-:W-:Y:S01]  /*10a0*/  BSSY.RECONVERGENT B1, `(.L_x_97) ;  /* 0x0000005000017945 */ /* 0x000fe20003800200 */
.L_x_98:
[----:B0-----:R-:W0:Y:S02]  /*10b0*/  LDS R12, [R10+0x1c] ;  /* 0x00001c000a0c7984 */ /* 0x001e240000000800 */
[----:B0----5:R-:W-:-:S05]  /*10c0*/  FADD R13, R15, R12 ;  /* 0x0000000c0f0d7221 */ /* 0x021fca0000000000 */
[----:B------:R-:W0:Y:S02]  /*10d0*/  ATOMS.CAST.SPIN P0, [R10+0x1c], R12, R13 ;  /* 0x00001c0c0a00758d */ /* 0x000e24000180000d */
[----:B0-----:R-:W-:Y:S05]  /*10e0*/  @!P0 BRA `(.L_x_98) ;  /* 0xfffffffc00f08947 */ /* 0x001fea000383ffff */
[----:B------:R-:W-:Y:S05]  /*10f0*/  BSYNC.RECONVERGENT B1 ;  /* 0x0000000000017941 */ /* 0x000fea0003800200 */
.L_x_97:
[----:B------:R-:W-:-:S07]  /*1100*/  IADD3 R7, PT, PT, R7, 0x8, RZ ;  /* 0x0000000807077810 */ /* 0x000fce0007ffe0ff */
.L_x_82:
[----:B------:R-:W-:-:S13]  /*1110*/  ISETP.NE.AND P0, PT, R11, RZ, PT ;  /* 0x000000ff0b00720c */ /* 0x000fda0003f05270 */
[----:B------:R-:W-:Y:S05]  /*1120*/  @!P0 BRA `(.L_x_47) ;  /* 0x00000004000c8947 */ /* 0x000fea0003800000 */
[----:B------:R-:W-:Y:S02]  /*1130*/  ISETP.GE.U32.AND P0, PT, R11, 0x4, PT ;  /* 0x000000040b00780c */ /* 0x000fe40003f06070 */
[----:B------:R-:W-:-:S11]  /*1140*/  LOP3.LUT R9, R9, 0x3, RZ, 0xc0, !PT ;  /* 0x0000000309097812 */ /* 0x000fd600078ec0ff */
        /* <DEDUP_REMOVED lines=11> */
.L_x_101:
[----:B------:R-:W0:Y:S02]  /*1200*/  LDS R14, [R10] ;  /* 0x000000000a0e7984 */ /* 0x000e240000000800 */
[----:B0----5:R-:W-:-:S05]  /*1210*/  FADD R15, R11, R14 ;  /* 0x0000000e0b0f7221 */ /* 0x021fca0000000000 */
[----:B------:R-:W0:Y:S02]  /*1220*/  ATOMS.CAST.SPIN P0, [R10], R14, R15 ;  /* 0x0000000e0a00758d */ /* 0x000e24000180000f */
[----:B0-----:R-:W-:Y:S05]  /*1230*/  @!P0 BRA `(.L_x_101) ;  /* 0xfffffffc00f08947 */ /* 0x001fea000383ffff */
[----:B------:R-:W-:Y:S05]  /*1240*/  BSYNC.RECONVERGENT B1 ;  /* 0x0000000000017941 */ /* 0x000fea0003800200 */
.L_x_100:
[----:B------:R-:W-:-:S05]  /*1250*/  IMAD.WIDE R12, R2, 0x4, R12 ;  /* 0x00000004020c7825 */ /* 0x000fca00078e020c */
[----:B------:R0:W5:Y:S01]  /*1260*/  LDG.E.CONSTANT R11, desc[UR6][R12.64] ;  /* 0x000000060c0b7981 */ /* 0x000162000c1e9900 */
[----:B------:R-:W-:Y:S01]  /*1270*/  BSSY.RECONVERGENT B1, `(.L_x_102) ;  /* 0x0000005000017945 */ /* 0x000fe20003800200 */
.L_x_103:
[----:B------:R-:W1:Y:S02]  /*1280*/  LDS R14, [R10+0x4] ;  /* 0x000004000a0e7984 */ /* 0x000e640000000800 */
[----:B-1---5:R-:W-:-:S05]  /*1290*/  FADD R15, R11, R14 ;  /* 0x0000000e0b0f7221 */ /* 0x022fca0000000000 */
[----:B------:R-:W1:Y:S02]  /*12a0*/  ATOMS.CAST.SPIN P0, [R10+0x4], R14, R15 ;  /* 0x0000040e0a00758d */ /* 0x000e64000180000f */
[----:B-1----:R-:W-:Y:S05]  /*12b0*/  @!P0 BRA `(.L_x_103) ;  /* 0xfffffffc00f08947 */ /* 0x002fea000383ffff */
[----:B------:R-:W-:Y:S05]  /*12c0*/  BSYNC.RECONVERGENT B1 ;  /* 0x0000000000017941 */ /* 0x000fea0003800200 */
.L_x_102:
[----:B0-----:R-:W-:-:S05]  /*12d0*/  IMAD.WIDE R12, R2, 0x4, R12 ;  /* 0x00000004020c7825 */ /* 0x001fca00078e020c */
[----:B------:R0:W5:Y:S01]  /*12e0*/  LDG.E.CONSTANT R11, desc[UR6][R12.64] ;  /* 0x000000060c0b7981 */ /* 0x000162000c1e9900 */
[----:B------:R-:W-:Y:S01]  /*12f0*/  BSSY.RECONVERGENT B1, `(.L_x_104) ;  /* 0x0000005000017945 */ /* 0x000fe20003800200 */
.L_x_105:
[----:B------:R-:W1:Y:S02]  /*1300*/  LDS R14, [R10+0x8] ;  /* 0x000008000a0e7984 */ /* 0x000e640000000800 */
[----:B-1---5:R-:W-:-:S05]  /*1310*/  FADD R15, R11, R14 ;  /* 0x0000000e0b0f7221 */ /* 0x022fca0000000000 */
[----:B------:R-:W1:Y:S02]  /*1320*/  ATOMS.CAST.SPIN P0, [R10+0x8], R14, R15 ;  /* 0x0000080e0a00758d */ /* 0x000e64000180000f */
[----:B-1----:R-:W-:Y:S05]  /*1330*/  @!P0 BRA `(.L_x_105) ;  /* 0xfffffffc00f08947 */ /* 0x002fea000383ffff */
[----:B------:R-:W-:Y:S05]  /*1340*/  BSYNC.RECONVERGENT B1 ;  /* 0x0000000000017941 */ /* 0x000fea0003800200 */
.L_x_104:
[----:B0-----:R-:W-:-:S05]  /*1350*/  IMAD.WIDE R12, R2, 0x4, R12 ;  /* 0x00000004020c7825 */ /* 0x001fca00078e020c */
[----:B------:R0:W5:Y:S01]  /*1360*/  LDG.E.CONSTANT R11, desc[UR6][R12.64] ;  /* 0x000000060c0b7981 */ /* 0x000162000c1e9900 */
[----:B------:R-:W-:Y:S01]  /*1370*/  BSSY.RECONVERGENT B1, `(.L_x_106) ;  /* 0x0000005000017945 */ /* 0x000fe20003800200 */
.L_x_107:
[----:B0-----:R-:W0:Y:S02]  /*1380*/  LDS R12, [R10+0xc] ;  /* 0x00000c000a0c7984 */ /* 0x001e240000000800 */
[----:B0----5:R-:W-:-:S05]  /*1390*/  FADD R13, R11, R12 ;  /* 0x0000000c0b0d7221 */ /* 0x021fca0000000000 */
[----:B------:R-:W0:Y:S02]  /*13a0*/  ATOMS.CAST.SPIN P0, [R10+0xc], R12, R13 ;  /* 0x00000c0c0a00758d */ /* 0x000e24000180000d */
[----:B0-----:R-:W-:Y:S05]  /*13b0*/  @!P0 BRA `(.L_x_107) ;  /* 0xfffffffc00f08947 */ /* 0x001fea000383ffff */
[----:B------:R-:W-:Y:S05]  /*13c0*/  BSYNC.RECONVERGENT B1 ;  /* 0x0000000000017941 */ /* 0x000fea0003800200 */
.L_x_106:
[----:B------:R-:W-:-:S07]  /*13d0*/  IADD3 R7, PT, PT, R7, 0x4, RZ ;  /* 0x0000000407077810 */ /* 0x000fce0007ffe0ff */
.L_x_99:
[----:B------:R-:W-:-:S13]  /*13e0*/  ISETP.NE.AND P0, PT, R9, RZ, PT ;  /* 0x000000ff0900720c */ /* 0x000fda0003f05270 */
[----:B------:R-:W-:Y:S05]  /*13f0*/  @!P0 BRA `(.L_x_47) ;  /* 0x0000000000588947 */ /* 0x000fea0003800000 */
[----:B------:R-:W0:Y:S01]  /*1400*/  S2UR UR5, SR_CgaCtaId ;  /* 0x00000000000579c3 */ /* 0x000e220000008800 */
[----:B------:R-:W-:Y:S01]  /*1410*/  UMOV UR4, 0x400 ;  /* 0x0000040000047882 */ /* 0x000fe20000000000 */
[----:B------:R-:W-:Y:S01]  /*1420*/  IADD3 R0, PT, PT, R0, R7, RZ ;  /* 0x0000000700007210 */ /* 0x000fe20007ffe0ff */
[----:B------:R-:W-:Y:S01]  /*1430*/  IMAD R7, R7, R2, R3 ;  /* 0x0000000207077224 */ /* 0x000fe200078e0203 */
[----:B------:R-:W-:Y:S01]  /*1440*/  IADD3 R9, PT, PT, -R9, RZ, RZ ;  /* 0x000000ff09097210 */ /* 0x000fe20007ffe1ff */
[----:B0-----:R-:W-:-:S06]  /*1450*/  ULEA UR4, UR5, UR4, 0x18 ;  /* 0x0000000405047291 */ /* 0x001fcc000f8ec0ff */
[----:B------:R-:W-:-:S07]  /*1460*/  LEA R0, R0, UR4, 0x2 ;  /* 0x0000000400007c11 */ /* 0x000fce000f8e10ff */
.L_x_110:
[----:B------:R-:W0:Y:S02]  /*1470*/  LDC.64 R2, c[0x0][0x380] ;  /* 0x0000e000ff027b82 */ /* 0x000e240000000a00 */
[----:B0-----:R-:W-:-:S05]  /*1480*/  IMAD.WIDE R2, R7, 0x4, R2 ;  /* 0x0000000407027825 */ /* 0x001fca00078e0202 */
[----:B------:R0:W5:Y:S01]  /*1490*/  LDG.E.CONSTANT R11, desc[UR6][R2.64] ;  /* 0x00000006020b7981 */ /* 0x000162000c1e9900 */
[----:B------:R-:W-:Y:S01]  /*14a0*/  BSSY.RECONVERGENT B1, `(.L_x_108) ;  /* 0x0000005000017945 */ /* 0x000fe20003800200 */
.L_x_109:
[----:B0-----:R-:W0:Y:S02]  /*14b0*/  LDS R2, [R0] ;  /* 0x0000000000027984 */ /* 0x001e240000000800 */
[----:B0----5:R-:W-:-:S05]  /*14c0*/  FADD R3, R11, R2 ;  /* 0x000000020b037221 */ /* 0x021fca0000000000 */
[----:B------:R-:W0:Y:S02]  /*14d0*/  ATOMS.CAST.SPIN P0, [R0], R2, R3 ;  /* 0x000000020000758d */ /* 0x000e240001800003 */
[----:B0-----:R-:W-:Y:S05]  /*14e0*/  @!P0 BRA `(.L_x_109) ;  /* 0xfffffffc00f08947 */ /* 0x001fea000383ffff */
[----:B------:R-:W-:Y:S05]  /*14f0*/  BSYNC.RECONVERGENT B1 ;  /* 0x0000000000017941 */ /* 0x000fea0003800200 */
.L_x_108:
[----:B------:R-:W0:Y:S01]  /*1500*/  LDCU UR4, c[0x0][0x3a0] ;  /* 0x00007400ff0477ac */ /* 0x000e220008000800 */
[----:B------:R-:W-:Y:S02]  /*1510*/  IADD3 R9, PT, PT, R9, 0x1, RZ ;  /* 0x0000000109097810 */ /* 0x000fe40007ffe0ff */
[----:B------:R-:W-:Y:S02]  /*1520*/  IADD3 R0, PT, PT, R0, 0x4, RZ ;  /* 0x0000000400007810 */ /* 0x000fe40007ffe0ff */
[----:B------:R-:W-:Y:S02]  /*1530*/  ISETP.NE.AND P0, PT, R9, RZ, PT ;  /* 0x000000ff0900720c */ /* 0x000fe40003f05270 */
[----:B0-----:R-:W-:-:S11]  /*1540*/  IADD3 R7, PT, PT, R7, UR4, RZ ;  /* 0x0000000407077c10 */ /* 0x001fd6000fffe0ff */
[----:B------:R-:W-:Y:S05]  /*1550*/  @P0 BRA `(.L_x_110) ;  /* 0xfffffffc00c40947 */ /* 0x000fea000383ffff */
.L_x_47:
[----:B------:R-:W-:Y:S05]  /*1560*/  BSYNC.RECONVERGENT B0 ;  /* 0x0000000000007941 */ /* 0x000fea0003800200 */
.L_x_46:
[----:B------:R-:W1:Y:S01]  /*1570*/  LDCU UR4, c[0x0][0x3a8] ;  /* 0x00007500ff0477ac */ /* 0x000e620008000800 */
[----:B------:R-:W-:Y:S01]  /*1580*/  BSSY.RECONVERGENT B0, `(.L_x_111) ;  /* 0x0000012000007945 */ /* 0x000fe20003800200 */
[----:B------:R-:W2:Y:S01]  /*1590*/  LDCU UR5, c[0x0][0x3a8] ;  /* 0x00007500ff0577ac */ /* 0x000ea20008000800 */
[----:B------:R-:W-:Y:S01]  /*15a0*/  BAR.SYNC.DEFER_BLOCKING 0x0 ;  /* 0x0000000000007b1d */ /* 0x000fe20000010000 */
[----:B-1----:R-:W-:-:S13]  /*15b0*/  ISETP.GE.AND P0, PT, R5, UR4, PT ;  /* 0x0000000405007c0c */ /* 0x002fda000bf06270 */
[----:B--2---:R-:W-:Y:S05]  /*15c0*/  @P0 BRA `(.L_x_112) ;  /* 0x0000000000340947 */ /* 0x004fea0003800000 */
[----:B------:R-:W1:Y:S01]  /*15d0*/  LDC.64 R10, c[0x0][0x398] ;  /* 0x0000e600ff0a7b82 */ /* 0x000e620000000a00 */
[----:B------:R-:W-:-:S07]  /*15e0*/  MOV R7, R5 ;  /* 0x0000000500077202 */ /* 0x000fce0000000f00 */
.L_x_115:
[----:B0-----:R-:W-:Y:S01]  /*15f0*/  LEA R0, R7, R4, 0x2 ;  /* 0x0000000407007211 */ /* 0x001fe200078e10ff */
[----:B------:R-:W-:Y:S04]  /*1600*/  BSSY.RECONVERGENT B1, `(.L_x_113) ;  /* 0x0000006000017945 */ /* 0x000fe80003800200 */
[----:B------:R-:W0:Y:S02]  /*1610*/  LDS R9, [R0] ;  /* 0x0000000000097984 */ /* 0x000e240000000800 */
[----:B0-----:R-:W-:-:S13]  /*1620*/  ISETP.GE.AND P0, PT, R9, 0x1, PT ;  /* 0x000000010900780c */ /* 0x001fda0003f06270 */
[----:B------:R-:W-:Y:S05]  /*1630*/  @!P0 BRA `(.L_x_114) ;  /* 0x0000000000088947 */ /* 0x000fea0003800000 */
[----:B-1----:R-:W-:-:S05]  /*1640*/  IMAD.WIDE R2, R7, 0x4, R10 ;  /* 0x0000000407027825 */ /* 0x002fca00078e020a */
[----:B------:R0:W-:Y:S02]  /*1650*/  REDG.E.ADD.STRONG.GPU desc[UR6][R2.64], R9 ;  /* 0x000000090200798e */ /* 0x0001e4000c12e106 */
.L_x_114:
[----:B------:R-:W-:Y:S05]  /*1660*/  BSYNC.RECONVERGENT B1 ;  /* 0x0000000000017941 */ /* 0x000fea0003800200 */
.L_x_113:
[----:B------:R-:W-:-:S04]  /*1670*/  IADD3 R7, PT, PT, R8, R7, RZ ;  /* 0x0000000708077210 */ /* 0x000fc80007ffe0ff */
[----:B------:R-:W-:-:S13]  /*1680*/  ISETP.GE.AND P0, PT, R7, UR5, PT ;  /* 0x0000000507007c0c */ /* 0x000fda000bf06270 */
[----:B------:R-:W-:Y:S05]  /*1690*/  @!P0 BRA `(.L_x_115) ;  /* 0xfffffffc00d48947 */ /* 0x000fea000383ffff */
.L_x_112:
[----:B------:R-:W-:Y:S05]  /*16a0*/  BSYNC.RECONVERGENT B0 ;  /* 0x0000000000007941 */ /* 0x000fea0003800200 */
.L_x_111:
[----:B------:R-:W-:-:S13]  /*16b0*/  ISETP.GE.AND P0, PT, R5, R6, PT ;  /* 0x000000060500720c */ /* 0x000fda0003f06270 */
[----:B------:R-:W-:Y:S05]  /*16c0*/  @P0 EXIT ;  /* 0x000000000000094d */ /* 0x000fea0003800000 */
[----:B------:R-:W2:Y:S01]  /*16d0*/  S2UR UR5, SR_CgaCtaId ;  /* 0x00000000000579c3 */ /* 0x000ea20000008800 */
[----:B------:R-:W-:Y:S01]  /*16e0*/  UMOV UR4, 0x400 ;  /* 0x0000040000047882 */ /* 0x000fe20000000000 */
[----:B------:R-:W-:Y:S01]  /*16f0*/  UMOV UR8, 0xa0b5ed8d ;  /* 0xa0b5ed8d00087882 */ /* 0x000fe20000000000 */
[----:B------:R-:W-:-:S05]  /*1700*/  UMOV UR9, 0x3eb0c6f7 ;  /* 0x3eb0c6f700097882 */ /* 0x000fca0000000000 */
[----:B------:R-:W3:Y:S01]  /*1710*/  LDC.64 R12, c[0x0][0x390] ;  /* 0x0000e400ff0c7b82 */ /* 0x000ee20000000a00 */
[----:B--2---:R-:W-:-:S12]  /*1720*/  ULEA UR4, UR5, UR4, 0x18 ;  /* 0x0000000405047291 */ /* 0x004fd8000f8ec0ff */
.L_x_118:
[----:B0-----:R-:W-:Y:S01]  /*1730*/  LEA R0, R5, UR4, 0x2 ;  /* 0x0000000405007c11 */ /* 0x001fe2000f8e10ff */
[----:B------:R-:W-:Y:S05]  /*1740*/  BSSY.RECONVERGENT B0, `(.L_x_116) ;  /* 0x0000008000007945 */ /* 0x000fea0003800200 */
[----:B------:R-:W0:Y:S02]  /*1750*/  LDS R0, [R0] ;  /* 0x0000000000007984 */ /* 0x000e240000000800 */
[----:B0-----:R-:W0:Y:S02]  /*1760*/  F2F.F64.F32 R2, |R0| ;  /* 0x4000000000027310 */ /* 0x001e240000201800 */
[----:B0-----:R-:W-:-:S14]  /*1770*/  DSETP.GT.AND P0, PT, R2, UR8, PT ;  /* 0x0000000802007e2a */ /* 0x001fdc000bf04000 */
[----:B------:R-:W-:Y:S05]  /*1780*/  @!P0 BRA `(.L_x_117) ;  /* 0x00000000000c8947 */ /* 0x000fea0003800000 */
[----:B-1----:R-:W0:Y:S01]  /*1790*/  F2F.F64.F32 R10, R0 ;  /* 0x00000000000a7310 */ /* 0x002e220000201800 */
[----:B---3--:R-:W-:-:S05]  /*17a0*/  IMAD.WIDE R2, R5, 0x8, R12 ;  /* 0x0000000805027825 */ /* 0x008fca00078e020c */
[----:B0-----:R0:W-:Y:S02]  /*17b0*/  REDG.E.ADD.F64.RN.STRONG.GPU desc[UR6][R2.64], R10 ;  /* 0x0000000a020079a6 */ /* 0x0011e4000c12ff06 */
.L_x_117:
[----:B------:R-:W-:Y:S05]  /*17c0*/  BSYNC.RECONVERGENT B0 ;  /* 0x0000000000007941 */ /* 0x000fea0003800200 */
.L_x_116:
[----:B------:R-:W-:-:S04]  /*17d0*/  IADD3 R5, PT, PT, R8, R5, RZ ;  /* 0x0000000508057210 */ /* 0x000fc80007ffe0ff */
[----:B------:R-:W-:-:S13]  /*17e0*/  ISETP.GE.AND P0, PT, R5, R6, PT ;  /* 0x000000060500720c */ /* 0x000fda0003f06270 */
[----:B------:R-:W-:Y:S05]  /*17f0*/  @!P0 BRA `(.L_x_118) ;  /* 0xfffffffc00cc8947 */ /* 0x000fea000383ffff */
[----:B------:R-:W-:Y:S05]  /*1800*/  EXIT ;  /* 0x000000000000794d */ /* 0x000fea0003800000 */
.L_x_119:
        /* <DEDUP_REMOVED lines=15> */
.L_x_136:


//--------------------- .text._Z23assignClusterKernel_SoAPKfPiiii --------------------------
	.section	.text._Z23assignClusterKernel_SoAPKfPiiii,"ax",@progbits
	.align	128
        .global         _Z23assignClusterKernel_SoAPKfPiiii
        .type           _Z23assignClusterKernel_SoAPKfPiiii,@function
        .size           _Z23assignClusterKernel_SoAPKfPiiii,(.L_x_137 - _Z23assignClusterKernel_SoAPKfPiiii)
        .other          _Z23assignClusterKernel_SoAPKfPiiii,@"STO_CUDA_ENTRY STV_DEFAULT"
_Z23assignClusterKernel_SoAPKfPiiii:
.text._Z23assignClusterKernel_SoAPKfPiiii:
[----:B------:R-:W-:Y:S01]  /*0000*/  LDC R1, c[0x0][0x37c] ;  /* 0x0000df00ff017b82 */ /* 0x000fe20000000800 */
[----:B------:R-:W0:Y:S07]  /*0010*/  S2R R3, SR_TID.X ;  /* 0x0000000000037919 */ /* 0x000e2e0000002100 */
[----:B------:R-:W0:Y:S01]  /*0020*/  S2UR UR4, SR_CTAID.X ;  /* 0x00000000000479c3 */ /* 0x000e220000002500 */
[----:B------:R-:W1:Y:S07]  /*0030*/  LDCU UR5, c[0x0][0x390] ;  /* 0x00007200ff0577ac */ /* 0x000e6e0008000800 */
[----:B------:R-:W0:Y:S02]  /*0040*/  LDC R0, c[0x0][0x360] ;  /* 0x0000d800ff007b82 */ /* 0x000e240000000800 */
[----:B0-----:R-:W-:-:S05]  /*0050*/  IMAD R0, R0, UR4, R3 ;  /* 0x0000000400007c24 */ /* 0x001fca000f8e0203 */
[----:B-1----:R-:W-:-:S13]  /*0060*/  ISETP.GE.AND P0, PT, R0, UR5, PT ;  /* 0x0000000500007c0c */ /* 0x002fda000bf06270 */
[----:B------:R-:W-:Y:S05]  /*0070*/  @P0 EXIT ;  /* 0x000000000000094d */ /* 0x000fea0003800000 */
[----:B------:R-:W0:Y:S01]  /*0080*/  LDCU UR4, c[0x0][0x398] ;  /* 0x00007300ff0477ac */ /* 0x000e220008000800 */
[----:B------:R-:W-:Y:S01]  /*0090*/  HFMA2 R2, -RZ, RZ, 0, 0 ;  /* 0x00000000ff027431 */ /* 0x000fe200000001ff */
[----:B------:R-:W1:Y:S01]  /*00a0*/  LDCU.64 UR6, c[0x0][0x358] ;  /* 0x00006b00ff0677ac */ /* 0x000e620008000a00 */
[----:B0-----:R-:W-:-:S09]  /*00b0*/  UISETP.GE.AND UP0, UPT, UR4, 0x1, UPT ;  /* 0x000000010400788c */ /* 0x001fd2000bf06270 */
[----:B-1----:R-:W-:Y:S05]  /*00c0*/  BRA.U !UP0, `(.L_x_120) ;  /* 0x0000000d08387547 */ /* 0x002fea000b800000 */
[----:B------:R-:W0:Y:S02]  /*00d0*/  LDC R5, c[0x0][0x394] ;  /* 0x0000e500ff057b82 */ /* 0x000e240000000800 */
[----:B0-----:R-:W-:-:S13]  /*00e0*/  ISETP.GE.AND P0, PT, R5, 0x1, PT ;  /* 0x000000010500780c */ /* 0x001fda0003f06270 */
[----:B------:R-:W-:Y:S05]  /*00f0*/  @!P0 BRA `(.L_x_121) ;  /* 0x0000000800308947 */ /* 0x000fea0003800000 */
[C---:B------:R-:W-:Y:S01]  /*0100*/  LOP3.LUT R3, R5.reuse, 0x7, RZ, 0xc0, !PT ;  /* 0x0000000705037812 */ /* 0x040fe200078ec0ff */
[----:B------:R-:W-:Y:S01]  /*0110*/  IMAD.MOV.U32 R7, RZ, RZ, RZ ;  /* 0x000000ffff077224 */ /* 0x000fe200078e00ff */
[C---:B------:R-:W-:Y:S02]  /*0120*/  LOP3.LUT R4, R5.reuse, 0x3, RZ, 0xc0, !PT ;  /* 0x0000000305047812 */ /* 0x040fe400078ec0ff */
[----:B------:R-:W-:Y:S01]  /*0130*/  LOP3.LUT R5, R5, 0x7ffffff8, RZ, 0xc0, !PT ;  /* 0x7ffffff805057812 */ /* 0x000fe200078ec0ff */
[----:B------:R-:W-:Y:S01]  /*0140*/  VIADD R2, R3, 0xffffffff ;  /* 0xffffffff03027836 */ /* 0x000fe20000000000 */
[----:B------:R-:W-:-:S03]  /*0150*/  MOV R6, 0x7f7fffff ;  /* 0x7f7fffff00067802 */ /* 0x000fc60000000f00 */
[----:B------:R-:W-:Y:S01]  /*0160*/  IMAD.MOV R8, RZ, RZ, -R5 ;  /* 0x000000ffff087224 */ /* 0x000fe200078e0a05 */
[----:B------:R-:W-:Y:S01]  /*0170*/  ISETP.GE.U32.AND P0, PT, R2, 0x3, PT ;  /* 0x000000030200780c */ /* 0x000fe20003f06070 */
[----:B------:R-:W-:-:S12]  /*0180*/  HFMA2 R2, -RZ, RZ, 0, 0 ;  /* 0x00000000ff027431 */ /* 0x000fd800000001ff */
.L_x_126:
[----:B------:R-:W0:Y:S01]  /*0190*/  LDC R10, c[0x0][0x394] ;  /* 0x0000e500ff0a7b82 */ /* 0x000e220000000800 */
[----:B------:R-:W-:Y:S01]  /*01a0*/  MOV R25, RZ ;  /* 0x000000ff00197202 */ /* 0x000fe20000000f00 */
[----:B------:R-:W-:Y:S01]  /*01b0*/  IMAD.MOV.U32 R18, RZ, RZ, RZ ;  /* 0x000000ffff127224 */ /* 0x000fe200078e00ff */
[----:B0-----:R-:W-:Y:S01]  /*01c0*/  ISETP.GE.U32.AND P1, PT, R10, 0x8, PT ;  /* 0x000000080a00780c */ /* 0x001fe20003f26070 */
[----:B------:R-:W-:-:S12]  /*01d0*/  IMAD R11, R7, R10, RZ ;  /* 0x0000000a070b7224 */ /* 0x000fd800078e02ff */
[----:B------:R-:W-:Y:S05]  /*01e0*/  @!P1 BRA `(.L_x_122) ;  /* 0x0000000000d49947 */ /* 0x000fea0003800000 */
[----:B------:R-:W0:Y:S01]  /*01f0*/  LDC R12, c[0x0][0x390] ;  /* 0x0000e400ff0c7b82 */ /* 0x000e220000000800 */
[----:B------:R-:W-:Y:S01]  /*0200*/  MOV R16, 0x10 ;  /* 0x0000001000107802 */ /* 0x000fe20000000f00 */
[----:B------:R-:W-:Y:S01]  /*0210*/  IMAD.MOV.U32 R25, RZ, RZ, RZ ;  /* 0x000000ffff197224 */ /* 0x000fe200078e00ff */
[----:B------:R-:W-:Y:S01]  /*0220*/  MOV R23, R0 ;  /* 0x0000000000177202 */ /* 0x000fe20000000f00 */
[----:B------:R-:W-:Y:S02]  /*0230*/  IMAD.MOV.U32 R24, RZ, RZ, R8 ;  /* 0x000000ffff187224 */ /* 0x000fe400078e0008 */
[----:B------:R-:W-:Y:S02]  /*0240*/  IMAD R9, R11, 0x4, R16 ;  /* 0x000000040b097824 */ /* 0x000fe400078e0210 */
[----:B------:R-:W1:Y:S05]  /*0250*/  LDC.64 R14, c[0x0][0x380] ;  /* 0x0000e000ff0e7b82 */ /* 0x000e6a0000000a00 */
.L_x_123:
[----:B-1----:R-:W-:-:S05]  /*0260*/  IMAD.WIDE R16, R23, 0x4, R14 ;  /* 0x0000000417107825 */ /* 0x002fca00078e020e */
[----:B------:R-:W2:Y:S01]  /*0270*/  LDG.E.CONSTANT R29, desc[UR6][R16.64] ;  /* 0x00000006101d7981 */ /* 0x000ea2000c1e9900 */
[----:B0-----:R-:W-:-:S05]  /*0280*/  IMAD.WIDE R20, R12, 0x4, R16 ;  /* 0x000000040c147825 */ /* 0x001fca00078e0210 */
[----:B------:R0:W3:Y:S02]  /*0290*/  LDG.E.CONSTANT R27, desc[UR6][R20.64] ;  /* 0x00000006141b7981 */ /* 0x0000e4000c1e9900 */
[----:B0-----:R-:W-:-:S05]  /*02a0*/  IMAD.WIDE R20, R12, 0x4, R20 ;  /* 0x000000040c147825 */ /* 0x001fca00078e0214 */
[----:B------:R-:W4:Y:S01]  /*02b0*/  LDG.E.CONSTANT R13, desc[UR6][R20.64] ;  /* 0x00000006140d7981 */ /* 0x000f22000c1e9900 */
[C---:B------:R-:W-:Y:S01]  /*02c0*/  IMAD.WIDE R18, R12.reuse, 0x4, R20 ;  /* 0x000000040c127825 */ /* 0x040fe200078e0214 */
[----:B------:R-:W2:Y:S04]  /*02d0*/  LDC R26, c[0x3][R9+-0x10] ;  /* 0x00fffc00091a7b82 */ /* 0x000ea80000000800 */
[----:B------:R0:W5:Y:S01]  /*02e0*/  LDG.E.CONSTANT R22, desc[UR6][R18.64] ;  /* 0x0000000612167981 */ /* 0x000162000c1e9900 */
[----:B------:R-:W-:-:S05]  /*02f0*/  IMAD.WIDE R16, R12, 0x4, R18 ;  /* 0x000000040c107825 */ /* 0x000fca00078e0212 */
[----:B------:R-:W4:Y:S01]  /*0300*/  LDG.E.CONSTANT R28, desc[UR6][R16.64] ;  /* 0x00000006101c7981 */ /* 0x000f22000c1e9900 */
[----:B0-----:R-:W-:-:S04]  /*0310*/  IMAD.WIDE R18, R12, 0x4, R16 ;  /* 0x000000040c127825 */ /* 0x001fc800078e0210 */
[C---:B------:R-:W-:Y:S01]  /*0320*/  IMAD.WIDE R20, R12.reuse, 0x4, R18 ;  /* 0x000000040c147825 */ /* 0x040fe200078e0212 */
[----:B------:R0:W4:Y:S02]  /*0330*/  LDG.E.CONSTANT R16, desc[UR6][R18.64] ;  /* 0x0000000612107981 */ /* 0x000124000c1e9900 */
[----:B0-----:R-:W3:Y:S01]  /*0340*/  LDC R18, c[0x3][R9+-0xc] ;  /* 0x00fffd0009127b82 */ /* 0x001ee20000000800 */
[----:B--2---:R-:W-:Y:S02]  /*0350*/  FADD R17, R29, -R26 ;  /* 0x8000001a1d117221 */ /* 0x004fe40000000000 */
[----:B------:R0:W2:Y:S02]  /*0360*/  LDG.E.CONSTANT R26, desc[UR6][R20.64] ;  /* 0x00000006141a7981 */ /* 0x0000a4000c1e9900 */
[----:B0-----:R-:W-:-:S05]  /*0370*/  IMAD.WIDE R20, R12, 0x4, R20 ;  /* 0x000000040c147825 */ /* 0x001fca00078e0214 */
[----:B------:R-:W2:Y:S01]  /*0380*/  LDG.E.CONSTANT R29, desc[UR6][R20.64] ;  /* 0x00000006141d7981 */ /* 0x000ea2000c1e9900 */
[----:B------:R-:W-:Y:S01]  /*0390*/  FFMA R25, R17, R17, R25 ;  /* 0x0000001111197223 */ /* 0x000fe20000000019 */
[----:B------:R-:W5:Y:S01]  /*03a0*/  LDC R19, c[0x3][R9+-0x4] ;  /* 0x00ffff0009137b82 */ /* 0x000f620000000800 */
[----:B---3--:R-:W-:Y:S01]  /*03b0*/  FADD R27, R27, -R18 ;  /* 0x800000121b1b7221 */ /* 0x008fe20000000000 */
[----:B------:R-:W-:Y:S01]  /*03c0*/  IADD3 R24, PT, PT, R24, 0x8, RZ ;  /* 0x0000000818187810 */ /* 0x000fe20007ffe0ff */
[----:B------:R-:W-:Y:S02]  /*03d0*/  IMAD R23, R12, 0x8, R23 ;  /* 0x000000080c177824 */ /* 0x000fe400078e0217 */
[----:B------:R-:W-:Y:S01]  /*03e0*/  FFMA R25, R27, R27, R25 ;  /* 0x0000001b1b197223 */ /* 0x000fe20000000019 */
[----:B------:R-:W-:Y:S02]  /*03f0*/  ISETP.NE.AND P1, PT, R24, RZ, PT ;  /* 0x000000ff1800720c */ /* 0x000fe40003f25270 */
[----:B------:R-:W4:Y:S01]  /*0400*/  LDC R17, c[0x3][R9+-0x8] ;  /* 0x00fffe0009117b82 */ /* 0x000f220000000800 */
[----:B-----5:R-:W-:-:S07]  /*0410*/  FADD R22, R22, -R19 ;  /* 0x8000001316167221 */ /* 0x020fce0000000000 */
[----:B------:R0:W2:Y:S01]  /*0420*/  LDC R19, c[0x3][R9+0x8] ;  /* 0x00c0020009137b82 */ /* 0x0000a20000000800 */
[----:B----4-:R-:W-:-:S07]  /*0430*/  FADD R18, R13, -R17 ;  /* 0x800000110d127221 */ /* 0x010fce0000000000 */
[----:B------:R-:W1:Y:S01]  /*0440*/  LDC R13, c[0x3][R9] ;  /* 0x00c00000090d7b82 */ /* 0x000e620000000800 */
[----:B------:R-:W-:-:S04]  /*0450*/  FFMA R25, R18, R18, R25 ;  /* 0x0000001212197223 */ /* 0x000fc80000000019 */
[----:B------:R-:W-:-:S03]  /*0460*/  FFMA R25, R22, R22, R25 ;  /* 0x0000001616197223 */ /* 0x000fc60000000019 */
[----:B------:R0:W3:Y:S08]  /*0470*/  LDC R17, c[0x3][R9+0x4] ;  /* 0x00c0010009117b82 */ /* 0x0000f00000000800 */
[----:B------:R0:W4:Y:S01]  /*0480*/  LDC R18, c[0x3][R9+0xc] ;  /* 0x00c0030009127b82 */ /* 0x0001220000000800 */
[----:B-1----:R-:W-:Y:S01]  /*0490*/  FADD R28, R28, -R13 ;  /* 0x8000000d1c1c7221 */ /* 0x002fe20000000000 */
[----:B0-----:R-:W-:-:S03]  /*04a0*/  IADD3 R9, PT, PT, R9, 0x20, RZ ;  /* 0x0000002009097810 */ /* 0x001fc60007ffe0ff */
[----:B------:R-:W-:Y:S01]  /*04b0*/  FFMA R25, R28, R28, R25 ;  /* 0x0000001c1c197223 */ /* 0x000fe20000000019 */
[----:B---3--:R-:W-:-:S04]  /*04c0*/  FADD R16, R16, -R17 ;  /* 0x8000001110107221 */ /* 0x008fc80000000000 */
[----:B------:R-:W-:Y:S01]  /*04d0*/  FFMA R25, R16, R16, R25 ;  /* 0x0000001010197223 */ /* 0x000fe20000000019 */
[----:B--2---:R-:W-:-:S04]  /*04e0*/  FADD R26, R26, -R19 ;  /* 0x800000131a1a7221 */ /* 0x004fc80000000000 */
[----:B------:R-:W-:Y:S01]  /*04f0*/  FFMA R25, R26, R26, R25 ;  /* 0x0000001a1a197223 */ /* 0x000fe20000000019 */
[----:B----4-:R-:W-:-:S04]  /*0500*/  FADD R18, R29, -R18 ;  /* 0x800000121d127221 */ /* 0x010fc80000000000 */
[----:B------:R-:W-:Y:S01]  /*0510*/  FFMA R25, R18, R18, R25 ;  /* 0x0000001212197223 */ /* 0x000fe20000000019 */
[----:B------:R-:W-:Y:S06]  /*0520*/  @P1 BRA `(.L_x_123) ;  /* 0xfffffffc004c1947 */ /* 0x000fec000383ffff */
[----:B------:R-:W-:-:S07]  /*0530*/  IMAD.MOV.U32 R18, RZ, RZ, R5 ;  /* 0x000000ffff127224 */ /* 0x000fce00078e0005 */
.L_x_122:
[----:B------:R-:W-:-:S13]  /*0540*/  ISETP.NE.AND P1, PT, R3, RZ, PT ;  /* 0x000000ff0300720c */ /* 0x000fda0003f25270 */
[----:B------:R-:W-:Y:S05]  /*0550*/  @!P1 BRA `(.L_x_124) ;  /* 0x0000000000f49947 */ /* 0x000fea0003800000 */
[----:B------:R-:W-:Y:S01]  /*0560*/  ISETP.NE.AND P1, PT, R4, RZ, PT ;  /* 0x000000ff0400720c */ /* 0x000fe20003f25270 */
[----:B------:R-:W-:-:S12]  /*0570*/  @!P0 BRA `(.L_x_125) ;  /* 0x0000000000708947 */ /* 0x000fd80003800000 */
[----:B------:R-:W0:Y:S08]  /*0580*/  LDC R17, c[0x0][0x390] ;  /* 0x0000e400ff117b82 */ /* 0x000e300000000800 */
[----:B------:R-:W1:Y:S01]  /*0590*/  LDC.64 R12, c[0x0][0x380] ;  /* 0x0000e000ff0c7b82 */ /* 0x000e620000000a00 */
[----:B0-----:R-:W-:-:S04]  /*05a0*/  IMAD R21, R18, R17, R0 ;  /* 0x0000001112157224 */ /* 0x001fc800078e0200 */
[----:B-1----:R-:W-:-:S05]  /*05b0*/  IMAD.WIDE R20, R21, 0x4, R12 ;  /* 0x0000000415147825 */ /* 0x002fca00078e020c */
[----:B------:R0:W2:Y:S01]  /*05c0*/  LDG.E.CONSTANT R19, desc[UR6][R20.64] ;  /* 0x0000000614137981 */ /* 0x0000a2000c1e9900 */
[----:B------:R-:W-:-:S04]  /*05d0*/  IMAD.WIDE R14, R17, 0x4, R20 ;  /* 0x00000004110e7825 */ /* 0x000fc800078e0214 */
[C---:B------:R-:W-:Y:S02]  /*05e0*/  IMAD.WIDE R12, R17.reuse, 0x4, R14 ;  /* 0x00000004110c7825 */ /* 0x040fe400078e020e */
[----:B------:R1:W3:Y:S02]  /*05f0*/  LDG.E.CONSTANT R14, desc[UR6][R14.64] ;  /* 0x000000060e0e7981 */ /* 0x0002e4000c1e9900 */
[----:B------:R-:W-:Y:S02]  /*0600*/  IMAD.WIDE R16, R17, 0x4, R12 ;  /* 0x0000000411107825 */ /* 0x000fe400078e020c */
[----:B------:R2:W4:Y:S04]  /*0610*/  LDG.E.CONSTANT R9, desc[UR6][R12.64] ;  /* 0x000000060c097981 */ /* 0x000528000c1e9900 */
[----:B------:R-:W5:Y:S01]  /*0620*/  LDG.E.CONSTANT R16, desc[UR6][R16.64] ;  /* 0x0000000610107981 */ /* 0x000f62000c1e9900 */
[----:B------:R-:W-:-:S02]  /*0630*/  IADD3 R22, PT, PT, R11, R18, RZ ;  /* 0x000000120b167210 */ /* 0x000fc40007ffe0ff */
[----:B------:R-:W-:-:S03]  /*0640*/  IADD3 R23, PT, PT, R11, R18, RZ ;  /* 0x000000120b177210 */ /* 0x000fc60007ffe0ff */
[----:B------:R-:W-:Y:S02]  /*0650*/  IMAD.SHL.U32 R22, R22, 0x4, RZ ;  /* 0x0000000416167824 */ /* 0x000fe400078e00ff */
[----:B------:R-:W-:-:S04]  /*0660*/  IMAD.SHL.U32 R23, R23, 0x4, RZ ;  /* 0x0000000417177824 */ /* 0x000fc800078e00ff */
[----:B------:R-:W2:Y:S08]  /*0670*/  LDC R22, c[0x3][R22] ;  /* 0x00c0000016167b82 */ /* 0x000eb00000000800 */
[----:B0-----:R-:W3:Y:S08]  /*0680*/  LDC R21, c[0x3][R23+0x4] ;  /* 0x00c0010017157b82 */ /* 0x001ef00000000800 */
[----:B------:R-:W4:Y:S08]  /*0690*/  LDC R20, c[0x3][R23+0x8] ;  /* 0x00c0020017147b82 */ /* 0x000f300000000800 */
[----:B-1----:R-:W5:Y:S01]  /*06a0*/  LDC R15, c[0x3][R23+0xc] ;  /* 0x00c00300170f7b82 */ /* 0x002f620000000800 */
[----:B------:R-:W-:Y:S01]  /*06b0*/  IADD3 R18, PT, PT, R18, 0x4, RZ ;  /* 0x0000000412127810 */ /* 0x000fe20007ffe0ff */
[----:B--2---:R-:W-:-:S04]  /*06c0*/  FADD R12, R19, -R22 ;  /* 0x80000016130c7221 */ /* 0x004fc80000000000 */
[----:B------:R-:W-:Y:S01]  /*06d0*/  FFMA R12, R12, R12, R25 ;  /* 0x0000000c0c0c7223 */ /* 0x000fe20000000019 */
[----:B---3--:R-:W-:-:S04]  /*06e0*/  FADD R21, R14, -R21 ;  /* 0x800000150e157221 */ /* 0x008fc80000000000 */
[----:B------:R-:W-:Y:S01]  /*06f0*/  FFMA R12, R21, R21, R12 ;  /* 0x00000015150c7223 */ /* 0x000fe2000000000c */
[----:B----4-:R-:W-:-:S04]  /*0700*/  FADD R9, R9, -R20 ;  /* 0x8000001409097221 */ /* 0x010fc80000000000 */
[----:B------:R-:W-:Y:S01]  /*0710*/  FFMA R12, R9, R9, R12 ;  /* 0x00000009090c7223 */ /* 0x000fe2000000000c */
[----:B-----5:R-:W-:-:S04]  /*0720*/  FADD R15, R16, -R15 ;  /* 0x8000000f100f7221 */ /* 0x020fc80000000000 */
[----:B------:R-:W-:-:S07]  /*0730*/  FFMA R25, R15, R15, R12 ;  /* 0x0000000f0f197223 */ /* 0x000fce000000000c */
.L_x_125:
[----:B------:R-:W-:Y:S05]  /*0740*/  @!P1 BRA `(.L_x_124) ;  /* 0x0000000000789947 */ /* 0x000fea0003800000 */
[----:B------:R-:W-:Y:S02]  /*0750*/  ISETP.NE.AND P1, PT, R4, 0x1, PT ;  /* 0x000000010400780c */ /* 0x000fe40003f25270 */
[----:B------:R-:W-:-:S11]  /*0760*/  LOP3.LUT P2, RZ, R10, 0x1, RZ, 0xc0, !PT ;  /* 0x000000010aff7812 */ /* 0x000fd6000784c0ff */
[----:B------:R-:W0:Y:S01]  /*0770*/  @P1 LDC R15, c[0x0][0x390] ;  /* 0x0000e400ff0f1b82 */ /* 0x000e220000000800 */
[C---:B------:R-:W-:Y:S01]  /*0780*/  @P1 IMAD.IADD R10, R11.reuse, 0x1, R18 ;  /* 0x000000010b0a1824 */ /* 0x040fe200078e0212 */
[----:B------:R-:W-:-:S06]  /*0790*/  @P1 IADD3 R19, PT, PT, R11, R18, RZ ;  /* 0x000000120b131210 */ /* 0x000fcc0007ffe0ff */
[----:B------:R-:W1:Y:S08]  /*07a0*/  @P1 LDC.64 R16, c[0x0][0x380] ;  /* 0x0000e000ff101b82 */ /* 0x000e700000000a00 */
[----:B------:R-:W2:Y:S08]  /*07b0*/  @P2 LDC R21, c[0x0][0x390] ;  /* 0x0000e400ff152b82 */ /* 0x000eb00000000800 */
[----:B------:R-:W3:Y:S01]  /*07c0*/  @P2 LDC.64 R12, c[0x0][0x380] ;  /* 0x0000e000ff0c2b82 */ /* 0x000ee20000000a00 */
[----:B0-----:R-:W-:-:S02]  /*07d0*/  @P1 IMAD R9, R18, R15, R0 ;  /* 0x0000000f12091224 */ /* 0x001fc400078e0200 */
[----:B------:R-:W-:Y:S02]  /*07e0*/  @P1 VIADD R18, R18, 0x2 ;  /* 0x0000000212121836 */ /* 0x000fe40000000000 */
[----:B-1----:R-:W-:-:S04]  /*07f0*/  @P1 IMAD.WIDE R16, R9, 0x4, R16 ;  /* 0x0000000409101825 */ /* 0x002fc800078e0210 */
[----:B------:R-:W-:Y:S02]  /*0800*/  @P1 IMAD.WIDE R14, R15, 0x4, R16 ;  /* 0x000000040f0e1825 */ /* 0x000fe400078e0210 */
[----:B------:R-:W4:Y:S02]  /*0810*/  @P1 LDG.E.CONSTANT R16, desc[UR6][R16.64] ;  /* 0x0000000610101981 */ /* 0x000f24000c1e9900 */
[----:B--2---:R-:W-:Y:S02]  /*0820*/  @P2 IMAD R9, R18, R21, R0 ;  /* 0x0000001512092224 */ /* 0x004fe400078e0200 */
[----:B------:R-:W2:Y:S02]  /*0830*/  @P1 LDG.E.CONSTANT R14, desc[UR6][R14.64] ;  /* 0x000000060e0e1981 */ /* 0x000ea4000c1e9900 */
[----:B---3--:R-:W-:-:S06]  /*0840*/  @P2 IMAD.WIDE R12, R9, 0x4, R12 ;  /* 0x00000004090c2825 */ /* 0x008fcc00078e020c */
[----:B------:R-:W3:Y:S01]  /*0850*/  @P2 LDG.E.CONSTANT R12, desc[UR6][R12.64] ;  /* 0x000000060c0c2981 */ /* 0x000ee2000c1e9900 */
[----:B------:R-:W-:Y:S01]  /*0860*/  @P1 SHF.L.U32 R10, R10, 0x2, RZ ;  /* 0x000000020a0a1819 */ /* 0x000fe200000006ff */
[----:B------:R-:W-:Y:S01]  /*0870*/  @P1 IMAD.SHL.U32 R19, R19, 0x4, RZ ;  /* 0x0000000413131824 */ /* 0x000fe200078e00ff */
[----:B------:R-:W-:Y:S02]  /*0880*/  @P2 IADD3 R11, PT, PT, R11, R18, RZ ;  /* 0x000000120b0b2210 */ /* 0x000fe40007ffe0ff */
[----:B------:R-:W4:Y:S03]  /*0890*/  @P1 LDC R9, c[0x3][R10] ;  /* 0x00c000000a091b82 */ /* 0x000f260000000800 */
[----:B------:R-:W-:-:S05]  /*08a0*/  @P2 IMAD.SHL.U32 R11, R11, 0x4, RZ ;  /* 0x000000040b0b2824 */ /* 0x000fca00078e00ff */
[----:B------:R-:W2:Y:S08]  /*08b0*/  @P1 LDC R19, c[0x3][R19+0x4] ;  /* 0x00c0010013131b82 */ /* 0x000eb00000000800 */
[----:B------:R-:W3:Y:S01]  /*08c0*/  @P2 LDC R11, c[0x3][R11] ;  /* 0x00c000000b0b2b82 */ /* 0x000ee20000000800 */
[----:B----4-:R-:W-:Y:S01]  /*08d0*/  @P1 FADD R16, R16, -R9 ;  /* 0x8000000910101221 */ /* 0x010fe20000000000 */
[----:B--2---:R-:W-:-:S03]  /*08e0*/  @P1 FADD R9, R14, -R19 ;  /* 0x800000130e091221 */ /* 0x004fc60000000000 */
[----:B------:R-:W-:-:S04]  /*08f0*/  @P1 FFMA R16, R16, R16, R25 ;  /* 0x0000001010101223 */ /* 0x000fc80000000019 */
[----:B------:R-:W-:Y:S01]  /*0900*/  @P1 FFMA R25, R9, R9, R16 ;  /* 0x0000000909191223 */ /* 0x000fe20000000010 */
[----:B---3--:R-:W-:-:S04]  /*0910*/  @P2 FADD R12, R12, -R11 ;  /* 0x8000000b0c0c2221 */ /* 0x008fc80000000000 */
[----:B------:R-:W-:-:S07]  /*0920*/  @P2 FFMA R25, R12, R12, R25 ;  /* 0x0000000c0c192223 */ /* 0x000fce0000000019 */
.L_x_124:
[----:B------:R-:W0:Y:S01]  /*0930*/  LDCU UR4, c[0x0][0x398] ;  /* 0x00007300ff0477ac */ /* 0x000e220008000800 */
[----:B------:R-:W-:Y:S02]  /*0940*/  IADD3 R9, PT, PT, R7, 0x1, RZ ;  /* 0x0000000107097810 */ /* 0x000fe40007ffe0ff */
[----:B------:R-:W-:-:S04]  /*0950*/  FSETP.GEU.AND P1, PT, R25, R6, PT ;  /* 0x000000061900720b */ /* 0x000fc80003f2e000 */
[----:B------:R-:W-:Y:S02]  /*0960*/  FSEL R6, R25, R6, !P1 ;  /* 0x0000000619067208 */ /* 0x000fe40004800000 */
[----:B------:R-:W-:Y:S02]  /*0970*/  SEL R2, R7, R2, !P1 ;  /* 0x0000000207027207 */ /* 0x000fe40004800000 */
[----:B0-----:R-:W-:-:S13]  /*0980*/  ISETP.NE.AND P2, PT, R9, UR4, PT ;  /* 0x0000000409007c0c */ /* 0x001fda000bf45270 */
[----:B------:R-:W-:Y:S05]  /*0990*/  @!P2 BRA `(.L_x_120) ;  /* 0x000000040004a947 */ /* 0x000fea0003800000 */
[----:B------:R-:W-:Y:S01]  /*09a0*/  MOV R7, R9 ;  /* 0x0000000900077202 */ /* 0x000fe20000000f00 */
[----:B------:R-:W-:Y:S06]  /*09b0*/  BRA `(.L_x_126) ;  /* 0xfffffff400f47947 */ /* 0x000fec000383ffff */
.L_x_121:
[----:B------:R-:W-:Y:S01]  /*09c0*/  UISETP.GE.U32.AND UP0, UPT, UR4, 0x4, UPT ;  /* 0x000000040400788c */ /* 0x000fe2000bf06070 */
[----:B------:R-:W-:Y:S02]  /*09d0*/  HFMA2 R5, -RZ, RZ, 0, 0 ;  /* 0x00000000ff057431 */ /* 0x000fe400000001ff */
[----:B------:R-:W-:Y:S01]  /*09e0*/  IMAD.MOV.U32 R3, RZ, RZ, 0x7f7fffff ;  /* 0x7f7fffffff037424 */ /* 0x000fe200078e00ff */
[----:B------:R-:W-:Y:S01]  /*09f0*/  MOV R2, RZ ;  /* 0x000000ff00027202 */ /* 0x000fe20000000f00 */
[----:B------:R-:W-:-:S04]  /*0a00*/  ULOP3.LUT UR5, UR4, 0x3, URZ, 0xc0, !UPT ;  /* 0x0000000304057892 */ /* 0x000fc8000f8ec0ff */
[----:B------:R-:W-:Y:S08]  /*0a10*/  BRA.U !UP0, `(.L_x_127) ;  /* 0x0000000108bc7547 */ /* 0x000ff0000b800000 */
[----:B------:R-:W-:Y:S01]  /*0a20*/  ULOP3.LUT UR4, UR4, 0x7ffffffc, URZ, 0xc0, !UPT ;  /* 0x7ffffffc04047892 */ /* 0x000fe2000f8ec0ff */
[----:B------:R-:W-:Y:S01]  /*0a30*/  IMAD.MOV.U32 R3, RZ, RZ, 0x7f7fffff ;  /* 0x7f7fffffff037424 */ /* 0x000fe200078e00ff */
[----:B------:R-:W-:Y:S02]  /*0a40*/  MOV R4, RZ ;  /* 0x000000ff00047202 */ /* 0x000fe40000000f00 */
[----:B------:R-:W-:Y:S01]  /*0a50*/  UISETP.GT.AND UP0, UPT, UR4, URZ, UPT ;  /* 0x000000ff0400728c */ /* 0x000fe2000bf04270 */
[----:B------:R-:W-:Y:S01]  /*0a60*/  MOV R2, RZ ;  /* 0x000000ff00027202 */ /* 0x000fe20000000f00 */
[----:B------:R-:W-:-:S07]  /*0a70*/  IMAD.U32 R5, RZ, RZ, UR4 ;  /* 0x00000004ff057e24 */ /* 0x000fce000f8e00ff */
[----:B------:R-:W-:Y:S05]  /*0a80*/  BRA.U !UP0, `(.L_x_128) ;  /* 0x0000000108887547 */ /* 0x000fea000b800000 */
[----:B------:R-:W-:Y:S02]  /*0a90*/  IADD3 R6, PT, PT, R5, -R4, RZ ;  /* 0x8000000405067210 */ /* 0x000fe40007ffe0ff */
[----:B------:R-:W-:Y:S02]  /*0aa0*/  PLOP3.LUT P0, PT, PT, PT, PT, 0x80, 0x8 ;  /* 0x000000000008781c */ /* 0x000fe40003f0f070 */
[----:B------:R-:W-:-:S13]  /*0ab0*/  ISETP.GT.AND P1, PT, R6, 0xc, PT ;  /* 0x0000000c0600780c */ /* 0x000fda0003f24270 */
[----:B------:R-:W-:Y:S05]  /*0ac0*/  @!P1 BRA `(.L_x_129) ;  /* 0x0000000000449947 */ /* 0x000fea0003800000 */
[----:B------:R-:W-:Y:S02]  /*0ad0*/  PLOP3.LUT P0, PT, PT, PT, PT, 0x8, 0x80 ;  /* 0x000000000080781c */ /* 0x000fe40003f0e170 */
[----:B------:R-:W-:-:S11]  /*0ae0*/  IADD3 R7, PT, PT, R5, -0xc, RZ ;  /* 0xfffffff405077810 */ /* 0x000fd60007ffe0ff */
.L_x_130:
[----:B------:R-:W-:-:S04]  /*0af0*/  FSETP.GT.AND P2, PT, R3, RZ, PT ;  /* 0x000000ff0300720b */ /* 0x000fc80003f44000 */
[----:B------:R-:W-:Y:S02]  /*0b00*/  FSEL R3, R3, RZ, !P2 ;  /* 0x000000ff03037208 */ /* 0x000fe40005000000 */
[----:B------:R-:W-:Y:S02]  /*0b10*/  SEL R2, R4, R2, P2 ;  /* 0x0000000204027207 */ /* 0x000fe40001000000 */
[----:B------:R-:W-:-:S04]  /*0b20*/  FSETP.GT.AND P3, PT, R3, RZ, PT ;  /* 0x000000ff0300720b */ /* 0x000fc80003f64000 */
[----:B------:R-:W-:-:S04]  /*0b30*/  FSEL R3, R3, RZ, !P3 ;  /* 0x000000ff03037208 */ /* 0x000fc80005800000 */
[----:B------:R-:W-:-:S04]  /*0b40*/  FSETP.GT.AND P4, PT, R3, RZ, PT ;  /* 0x000000ff0300720b */ /* 0x000fc80003f84000 */
[----:B------:R-:W-:Y:S01]  /*0b50*/  FSEL R3, R3, RZ, !P4 ;  /* 0x000000ff03037208 */ /* 0x000fe20006000000 */
[----:B------:R-:W-:-:S03]  /*0b60*/  @P3 VIADD R2, R4, 0x4 ;  /* 0x0000000404023836 */ /* 0x000fc60000000000 */
[----:B------:R-:W-:-:S04]  /*0b70*/  FSETP.GT.AND P1, PT, R3, RZ, PT ;  /* 0x000000ff0300720b */ /* 0x000fc80003f24000 */
[----:B------:R-:W-:Y:S02]  /*0b80*/  FSEL R3, R3, RZ, !P1 ;  /* 0x000000ff03037208 */ /* 0x000fe40004800000 */
[----:B------:R-:W-:-:S07]  /*0b90*/  @P4 IADD3 R2, PT, PT, R4, 0x8, RZ ;  /* 0x0000000804024810 */ /* 0x000fce0007ffe0ff */
[C---:B------:R-:W-:Y:S01]  /*0ba0*/  @P1 IADD3 R2, PT, PT, R4.reuse, 0xc, RZ ;  /* 0x0000000c04021810 */ /* 0x040fe20007ffe0ff */
[----:B------:R-:W-:-:S05]  /*0bb0*/  VIADD R4, R4, 0x10 ;  /* 0x0000001004047836 */ /* 0x000fca0000000000 */
[----:B------:R-:W-:-:S13]  /*0bc0*/  ISETP.GE.AND P2, PT, R4, R7, PT ;  /* 0x000000070400720c */ /* 0x000fda0003f46270 */
[----:B------:R-:W-:Y:S05]  /*0bd0*/  @!P2 BRA `(.L_x_130) ;  /* 0xfffffffc00c4a947 */ /* 0x000fea000383ffff */
.L_x_129:
[----:B------:R-:W-:-:S04]  /*0be0*/  IADD3 R6, PT, PT, R5, -R4, RZ ;  /* 0x8000000405067210 */ /* 0x000fc80007ffe0ff */
[----:B------:R-:W-:-:S13]  /*0bf0*/  ISETP.GT.AND P1, PT, R6, 0x4, PT ;  /* 0x000000040600780c */ /* 0x000fda0003f24270 */
[----:B------:R-:W-:Y:S05]  /*0c00*/  @!P1 BRA `(.L_x_131) ;  /* 0x0000000000209947 */ /* 0x000fea0003800000 */
[C---:B------:R-:W-:Y:S02]  /*0c10*/  FSETP.GT.AND P1, PT, R3.reuse, RZ, PT ;  /* 0x000000ff0300720b */ /* 0x040fe40003f24000 */
[----:B------:R-:W-:Y:S02]  /*0c20*/  PLOP3.LUT P0, PT, PT, PT, PT, 0x8, 0x80 ;  /* 0x000000000080781c */ /* 0x000fe40003f0e170 */
[----:B------:R-:W-:Y:S02]  /*0c30*/  FSEL R3, R3, RZ, !P1 ;  /* 0x000000ff03037208 */ /* 0x000fe40004800000 */
[----:B------:R-:W-:Y:S02]  /*0c40*/  SEL R2, R4, R2, P1 ;  /* 0x0000000204027207 */ /* 0x000fe40000800000 */
[----:B------:R-:W-:-:S04]  /*0c50*/  FSETP.GT.AND P2, PT, R3, RZ, PT ;  /* 0x000000ff0300720b */ /* 0x000fc80003f44000 */
[----:B------:R-:W-:-:S09]  /*0c60*/  FSEL R3, R3, RZ, !P2 ;  /* 0x000000ff03037208 */ /* 0x000fd20005000000 */
[C---:B------:R-:W-:Y:S01]  /*0c70*/  @P2 IADD3 R2, PT, PT, R4.reuse, 0x4, RZ ;  /* 0x0000000404022810 */ /* 0x040fe20007ffe0ff */
[----:B------:R-:W-:-:S07]  /*0c80*/  VIADD R4, R4, 0x8 ;  /* 0x0000000804047836 */ /* 0x000fce0000000000 */
.L_x_131:
[----:B------:R-:W-:-:S13]  /*0c90*/  ISETP.NE.OR P0, PT, R4, R5, P0 ;  /* 0x000000050400720c */ /* 0x000fda0000705670 */
[----:B------:R-:W-:Y:S05]  /*0ca0*/  @!P0 BRA `(.L_x_127) ;  /* 0x0000000000188947 */ /* 0x000fea0003800000 */
.L_x_128:
[----:B------:R-:W-:-:S04]  /*0cb0*/  FSETP.GT.AND P1, PT, R3, RZ, PT ;  /* 0x000000ff0300720b */ /* 0x000fc80003f24000 */
[C---:B------:R-:W-:Y:S02]  /*0cc0*/  SEL R2, R4.reuse, R2, P1 ;  /* 0x0000000204027207 */ /* 0x040fe40000800000 */
[----:B------:R-:W-:Y:S02]  /*0cd0*/  IADD3 R4, PT, PT, R4, 0x4, RZ ;  /* 0x0000000404047810 */ /* 0x000fe40007ffe0ff */
[----:B------:R-:W-:Y:S02]  /*0ce0*/  FSEL R3, R3, RZ, !P1 ;  /* 0x000000ff03037208 */ /* 0x000fe40004800000 */
[----:B------:R-:W-:-:S13]  /*0cf0*/  ISETP.NE.AND P0, PT, R4, R5, PT ;  /* 0x000000050400720c */ /* 0x000fda0003f05270 */
[----:B------:R-:W-:Y:S05]  /*0d00*/  @P0 BRA `(.L_x_128) ;  /* 0xfffffffc00e80947 */ /* 0x000fea000383ffff */
.L_x_127:
[----:B------:R-:W-:-:S09]  /*0d10*/  UISETP.NE.AND UP0, UPT, UR5, URZ, UPT ;  /* 0x000000ff0500728c */ /* 0x000fd2000bf05270 */
[----:B------:R-:W-:Y:S05]  /*0d20*/  BRA.U !UP0, `(.L_x_120) ;  /* 0x0000000108207547 */ /* 0x000fea000b800000 */
[----:B------:R-:W-:-:S05]  /*0d30*/  UMOV UR4, URZ ;  /* 0x000000ff00047c82 */ /* 0x000fca0008000000 */
.L_x_132:
[----:B------:R-:W-:Y:S01]  /*0d40*/  UIADD3 UR4, UPT, UPT, UR4, 0x1, URZ ;  /* 0x0000000104047890 */ /* 0x000fe2000fffe0ff */
[----:B------:R-:W-:-:S03]  /*0d50*/  FSETP.GT.AND P0, PT, R3, RZ, PT ;  /* 0x000000ff0300720b */ /* 0x000fc60003f04000 */
[----:B------:R-:W-:Y:S01]  /*0d60*/  UISETP.NE.AND UP0, UPT, UR4, UR5, UPT ;  /* 0x000000050400728c */ /* 0x000fe2000bf05270 */
[----:B------:R-:W-:Y:S02]  /*0d70*/  SEL R2, R5, R2, P0 ;  /* 0x0000000205027207 */ /* 0x000fe40000000000 */
[----:B------:R-:W-:Y:S02]  /*0d80*/  FSEL R3, R3, RZ, !P0 ;  /* 0x000000ff03037208 */ /* 0x000fe40004000000 */
[----:B------:R-:W-:-:S04]  /*0d90*/  IADD3 R5, PT, PT, R5, 0x1, RZ ;  /* 0x0000000105057810 */ /* 0x000fc80007ffe0ff */
[----:B------:R-:W-:Y:S05]  /*0da0*/  BRA.U UP0, `(.L_x_132) ;  /* 0xfffffffd00e47547 */ /* 0x000fea000b83ffff */
.L_x_120:
[----:B------:R-:W0:Y:S02]  /*0db0*/  LDC.64 R4, c[0x0][0x388] ;  /* 0x0000e200ff047b82 */ /* 0x000e240000000a00 */
[----:B0-----:R-:W-:-:S05]  /*0dc0*/  IMAD.WIDE R4, R0, 0x4, R4 ;  /* 0x0000000400047825 */ /* 0x001fca00078e0204 */
[----:B------:R-:W-:Y:S01]  /*0dd0*/  STG.E desc[UR6][R4.64], R2 ;  /* 0x0000000204007986 */ /* 0x000fe2000c101906 */
[----:B------:R-:W-:Y:S05]  /*0de0*/  EXIT ;  /* 0x000000000000794d */ /* 0x000fea0003800000 */
.L_x_133:
        /* <DEDUP_REMOVED lines=9> */
.L_x_137:


//--------------------- .nv.shared._Z22averageCentroidsKernelPfPdPiii --------------------------
	.section	.nv.shared._Z22averageCentroidsKernelPfPdPiii,"aw",@nobits
	.sectionflags	@""
	.align	16
	.zero		1024


//--------------------- .nv.shared.reserved.0     --------------------------
	.section	.nv.shared.reserved.0,"aw",@nobits
	.weak		__nv_reservedSMEM_offset_0_alias
	.size		__nv_reservedSMEM_offset_0_alias, 0, 64
	.other		__nv_reservedSMEM_offset_0_alias,@"STO_CUDA_RESERVED_SHARED STV_DEFAULT"
__nv_reservedSMEM_offset_0_alias:
	.zero		0
	.zero		64


//--------------------- .nv.shared._Z32computeNewCentroidsKernel_SharedPKfPKiPdPiiii --------------------------
	.section	.nv.shared._Z32computeNewCentroidsKernel_SharedPKfPKiPdPiiii,"aw",@nobits
	.sectionflags	@""
	.align	16
	.zero		1024


//--------------------- .nv.shared._Z23assignClusterKernel_SoAPKfPiiii --------------------------
	.section	.nv.shared._Z23assignClusterKernel_SoAPKfPiiii,"aw",@nobits
	.sectionflags	@""
	.align	16
	.zero		1024


//--------------------- .nv.constant0._Z22averageCentroidsKernelPfPdPiii --------------------------
	.section	.nv.constant0._Z22averageCentroidsKernelPfPdPiii,"a",@progbits
	.sectionflags	@""
	.align	4
.nv.constant0._Z22averageCentroidsKernelPfPdPiii:
	.zero		928


//--------------------- .nv.constant0._Z32computeNewCentroidsKernel_SharedPKfPKiPdPiiii --------------------------
	.section	.nv.constant0._Z32computeNewCentroidsKernel_SharedPKfPKiPdPiiii,"a",@progbits
	.sectionflags	@""
	.align	4
.nv.constant0._Z32computeNewCentroidsKernel_SharedPKfPKiPdPiiii:
	.zero		940


//--------------------- .nv.constant0._Z23assignClusterKernel_SoAPKfPiiii --------------------------
	.section	.nv.constant0._Z23assignClusterKernel_SoAPKfPiiii,"a",@progbits
	.sectionflags	@""
	.align	4
.nv.constant0._Z23assignClusterKernel_SoAPKfPiiii:
	.zero		924


//--------------------- SYMBOLS --------------------------

	.type		.nv.reservedSmem.offset0,@object
	.size		.nv.reservedSmem.offset0,0x4
	.type		.nv.reservedSmem.cap,@object
	.size		.nv.reservedSmem.cap,0x4
